//
// Generated by NVIDIA NVVM Compiler
//
// Compiler Build ID: CL-36424714
// Cuda compilation tools, release 13.0, V13.0.88
// Based on NVVM 20.0.0
//

.version 9.0
.target sm_100
.address_size 64

	// .globl	_Z17initializeNetworkP13NeuralNetworkPdS1_S1_S1_
.global .align 4 .b8 precalc_xorwow_matrix[102400];
.global .align 4 .b8 precalc_xorwow_offset_matrix[102400];
.global .align 4 .b8 mrg32k3aM1[2304];
.global .align 4 .b8 mrg32k3aM2[2304];
.global .align 4 .b8 mrg32k3aM1SubSeq[2016];
.global .align 4 .b8 mrg32k3aM2SubSeq[2016];
.global .align 4 .b8 mrg32k3aM1Seq[2304];
.global .align 4 .b8 mrg32k3aM2Seq[2304];
.const .align 8 .b8 __cr_lgamma_table[72];
// _ZZ7forwardP13NeuralNetworkPdS1_S1_E3sum has been demoted
// _ZZ8backwardP13NeuralNetworkPdS1_S1_S1_E8d_output has been demoted
// _ZZ8backwardP13NeuralNetworkPdS1_S1_S1_E8d_hidden has been demoted

.visible .entry _Z17initializeNetworkP13NeuralNetworkPdS1_S1_S1_(
	.param .u64 .ptr .align 1 _Z17initializeNetworkP13NeuralNetworkPdS1_S1_S1__param_0,
	.param .u64 .ptr .align 1 _Z17initializeNetworkP13NeuralNetworkPdS1_S1_S1__param_1,
	.param .u64 .ptr .align 1 _Z17initializeNetworkP13NeuralNetworkPdS1_S1_S1__param_2,
	.param .u64 .ptr .align 1 _Z17initializeNetworkP13NeuralNetworkPdS1_S1_S1__param_3,
	.param .u64 .ptr .align 1 _Z17initializeNetworkP13NeuralNetworkPdS1_S1_S1__param_4
)
{
	.local .align 8 .b8 	__local_depot0[48];
	.reg .b64 	%SP;
	.reg .b64 	%SPL;
	.reg .pred 	%p<65>;
	.reg .b32 	%r<1383>;
	.reg .b32 	%f<37>;
	.reg .b64 	%rd<67>;
	.reg .b64 	%fd<37>;

	mov.u64 	%SPL, __local_depot0;
	ld.param.u64 	%rd15, [_Z17initializeNetworkP13NeuralNetworkPdS1_S1_S1__param_0];
	ld.param.u64 	%rd11, [_Z17initializeNetworkP13NeuralNetworkPdS1_S1_S1__param_1];
	ld.param.u64 	%rd12, [_Z17initializeNetworkP13NeuralNetworkPdS1_S1_S1__param_2];
	ld.param.u64 	%rd13, [_Z17initializeNetworkP13NeuralNetworkPdS1_S1_S1__param_3];
	ld.param.u64 	%rd14, [_Z17initializeNetworkP13NeuralNetworkPdS1_S1_S1__param_4];
	cvta.to.global.u64 	%rd1, %rd15;
	add.u64 	%rd2, %SPL, 0;
	mov.u32 	%r1, %tid.x;
	setp.ne.s32 	%p1, %r1, 0;
	@%p1 bra 	$L__BB0_2;
	st.global.u64 	[%rd1], %rd11;
	st.global.u64 	[%rd1+8], %rd12;
	st.global.u64 	[%rd1+16], %rd13;
	st.global.u64 	[%rd1+24], %rd14;
$L__BB0_2:
	setp.eq.s32 	%p2, %r1, 0;
	mov.b32 	%r1106, 1593684748;
	mov.b32 	%r567, 832094735;
	st.local.v2.u32 	[%rd2], {%r567, %r1106};
	mov.b32 	%r1104, -123459836;
	mov.b32 	%r1105, 1111207954;
	st.local.v2.u32 	[%rd2+8], {%r1105, %r1104};
	mov.b32 	%r1102, 1476011280;
	mov.b32 	%r1103, -589760388;
	st.local.v2.u32 	[%rd2+16], {%r1103, %r1102};
	@%p2 bra 	$L__BB0_117;
	cvt.u64.u32 	%rd66, %r1;
	mov.b32 	%r1089, 0;
	mov.b32 	%r1106, 1593684748;
	mov.b32 	%r1105, 1111207954;
	mov.b32 	%r1104, -123459836;
	mov.b32 	%r1103, -589760388;
	mov.b32 	%r1102, 1476011280;
	mov.u64 	%rd18, precalc_xorwow_matrix;
$L__BB0_4:
	mov.u64 	%rd4, %rd66;
	and.b64  	%rd5, %rd4, 3;
	setp.eq.s64 	%p3, %rd5, 0;
	@%p3 bra 	$L__BB0_116;
	mul.wide.u32 	%rd17, %r1089, 3200;
	add.s64 	%rd6, %rd18, %rd17;
	mov.b32 	%r1102, 0;
	mov.u32 	%r1103, %r1102;
	mov.u32 	%r1104, %r1102;
	mov.u32 	%r1105, %r1102;
	mov.u32 	%r1106, %r1102;
	mov.u32 	%r1095, %r1102;
$L__BB0_6:
	mul.wide.u32 	%rd19, %r1095, 4;
	add.s64 	%rd20, %rd2, %rd19;
	ld.local.u32 	%r14, [%rd20+4];
	shl.b32 	%r15, %r1095, 5;
	mov.b32 	%r1101, 0;
$L__BB0_7:
	.pragma "nounroll";
	shr.u32 	%r576, %r14, %r1101;
	and.b32  	%r577, %r576, 1;
	setp.eq.b32 	%p4, %r577, 1;
	not.pred 	%p5, %p4;
	add.s32 	%r578, %r15, %r1101;
	mul.lo.s32 	%r579, %r578, 5;
	mul.wide.u32 	%rd21, %r579, 4;
	add.s64 	%rd7, %rd6, %rd21;
	@%p5 bra 	$L__BB0_9;
	ld.global.u32 	%r580, [%rd7];
	xor.b32  	%r1106, %r1106, %r580;
	ld.global.u32 	%r581, [%rd7+4];
	xor.b32  	%r1105, %r1105, %r581;
	ld.global.u32 	%r582, [%rd7+8];
	xor.b32  	%r1104, %r1104, %r582;
	ld.global.u32 	%r583, [%rd7+12];
	xor.b32  	%r1103, %r1103, %r583;
	ld.global.u32 	%r584, [%rd7+16];
	xor.b32  	%r1102, %r1102, %r584;
$L__BB0_9:
	and.b32  	%r586, %r576, 2;
	setp.eq.s32 	%p6, %r586, 0;
	@%p6 bra 	$L__BB0_11;
	ld.global.u32 	%r587, [%rd7+20];
	xor.b32  	%r1106, %r1106, %r587;
	ld.global.u32 	%r588, [%rd7+24];
	xor.b32  	%r1105, %r1105, %r588;
	ld.global.u32 	%r589, [%rd7+28];
	xor.b32  	%r1104, %r1104, %r589;
	ld.global.u32 	%r590, [%rd7+32];
	xor.b32  	%r1103, %r1103, %r590;
	ld.global.u32 	%r591, [%rd7+36];
	xor.b32  	%r1102, %r1102, %r591;
$L__BB0_11:
	and.b32  	%r593, %r576, 4;
	setp.eq.s32 	%p7, %r593, 0;
	@%p7 bra 	$L__BB0_13;
	ld.global.u32 	%r594, [%rd7+40];
	xor.b32  	%r1106, %r1106, %r594;
	ld.global.u32 	%r595, [%rd7+44];
	xor.b32  	%r1105, %r1105, %r595;
	ld.global.u32 	%r596, [%rd7+48];
	xor.b32  	%r1104, %r1104, %r596;
	ld.global.u32 	%r597, [%rd7+52];
	xor.b32  	%r1103, %r1103, %r597;
	ld.global.u32 	%r598, [%rd7+56];
	xor.b32  	%r1102, %r1102, %r598;
$L__BB0_13:
	and.b32  	%r600, %r576, 8;
	setp.eq.s32 	%p8, %r600, 0;
	@%p8 bra 	$L__BB0_15;
	ld.global.u32 	%r601, [%rd7+60];
	xor.b32  	%r1106, %r1106, %r601;
	ld.global.u32 	%r602, [%rd7+64];
	xor.b32  	%r1105, %r1105, %r602;
	ld.global.u32 	%r603, [%rd7+68];
	xor.b32  	%r1104, %r1104, %r603;
	ld.global.u32 	%r604, [%rd7+72];
	xor.b32  	%r1103, %r1103, %r604;
	ld.global.u32 	%r605, [%rd7+76];
	xor.b32  	%r1102, %r1102, %r605;
$L__BB0_15:
	and.b32  	%r607, %r576, 16;
	setp.eq.s32 	%p9, %r607, 0;
	@%p9 bra 	$L__BB0_17;
	ld.global.u32 	%r608, [%rd7+80];
	xor.b32  	%r1106, %r1106, %r608;
	ld.global.u32 	%r609, [%rd7+84];
	xor.b32  	%r1105, %r1105, %r609;
	ld.global.u32 	%r610, [%rd7+88];
	xor.b32  	%r1104, %r1104, %r610;
	ld.global.u32 	%r611, [%rd7+92];
	xor.b32  	%r1103, %r1103, %r611;
	ld.global.u32 	%r612, [%rd7+96];
	xor.b32  	%r1102, %r1102, %r612;
$L__BB0_17:
	and.b32  	%r614, %r576, 32;
	setp.eq.s32 	%p10, %r614, 0;
	@%p10 bra 	$L__BB0_19;
	ld.global.u32 	%r615, [%rd7+100];
	xor.b32  	%r1106, %r1106, %r615;
	ld.global.u32 	%r616, [%rd7+104];
	xor.b32  	%r1105, %r1105, %r616;
	ld.global.u32 	%r617, [%rd7+108];
	xor.b32  	%r1104, %r1104, %r617;
	ld.global.u32 	%r618, [%rd7+112];
	xor.b32  	%r1103, %r1103, %r618;
	ld.global.u32 	%r619, [%rd7+116];
	xor.b32  	%r1102, %r1102, %r619;
$L__BB0_19:
	and.b32  	%r621, %r576, 64;
	setp.eq.s32 	%p11, %r621, 0;
	@%p11 bra 	$L__BB0_21;
	ld.global.u32 	%r622, [%rd7+120];
	xor.b32  	%r1106, %r1106, %r622;
	ld.global.u32 	%r623, [%rd7+124];
	xor.b32  	%r1105, %r1105, %r623;
	ld.global.u32 	%r624, [%rd7+128];
	xor.b32  	%r1104, %r1104, %r624;
	ld.global.u32 	%r625, [%rd7+132];
	xor.b32  	%r1103, %r1103, %r625;
	ld.global.u32 	%r626, [%rd7+136];
	xor.b32  	%r1102, %r1102, %r626;
$L__BB0_21:
	and.b32  	%r628, %r576, 128;
	setp.eq.s32 	%p12, %r628, 0;
	@%p12 bra 	$L__BB0_23;
	ld.global.u32 	%r629, [%rd7+140];
	xor.b32  	%r1106, %r1106, %r629;
	ld.global.u32 	%r630, [%rd7+144];
	xor.b32  	%r1105, %r1105, %r630;
	ld.global.u32 	%r631, [%rd7+148];
	xor.b32  	%r1104, %r1104, %r631;
	ld.global.u32 	%r632, [%rd7+152];
	xor.b32  	%r1103, %r1103, %r632;
	ld.global.u32 	%r633, [%rd7+156];
	xor.b32  	%r1102, %r1102, %r633;
$L__BB0_23:
	and.b32  	%r635, %r576, 256;
	setp.eq.s32 	%p13, %r635, 0;
	@%p13 bra 	$L__BB0_25;
	ld.global.u32 	%r636, [%rd7+160];
	xor.b32  	%r1106, %r1106, %r636;
	ld.global.u32 	%r637, [%rd7+164];
	xor.b32  	%r1105, %r1105, %r637;
	ld.global.u32 	%r638, [%rd7+168];
	xor.b32  	%r1104, %r1104, %r638;
	ld.global.u32 	%r639, [%rd7+172];
	xor.b32  	%r1103, %r1103, %r639;
	ld.global.u32 	%r640, [%rd7+176];
	xor.b32  	%r1102, %r1102, %r640;
$L__BB0_25:
	and.b32  	%r642, %r576, 512;
	setp.eq.s32 	%p14, %r642, 0;
	@%p14 bra 	$L__BB0_27;
	ld.global.u32 	%r643, [%rd7+180];
	xor.b32  	%r1106, %r1106, %r643;
	ld.global.u32 	%r644, [%rd7+184];
	xor.b32  	%r1105, %r1105, %r644;
	ld.global.u32 	%r645, [%rd7+188];
	xor.b32  	%r1104, %r1104, %r645;
	ld.global.u32 	%r646, [%rd7+192];
	xor.b32  	%r1103, %r1103, %r646;
	ld.global.u32 	%r647, [%rd7+196];
	xor.b32  	%r1102, %r1102, %r647;
$L__BB0_27:
	and.b32  	%r649, %r576, 1024;
	setp.eq.s32 	%p15, %r649, 0;
	@%p15 bra 	$L__BB0_29;
	ld.global.u32 	%r650, [%rd7+200];
	xor.b32  	%r1106, %r1106, %r650;
	ld.global.u32 	%r651, [%rd7+204];
	xor.b32  	%r1105, %r1105, %r651;
	ld.global.u32 	%r652, [%rd7+208];
	xor.b32  	%r1104, %r1104, %r652;
	ld.global.u32 	%r653, [%rd7+212];
	xor.b32  	%r1103, %r1103, %r653;
	ld.global.u32 	%r654, [%rd7+216];
	xor.b32  	%r1102, %r1102, %r654;
$L__BB0_29:
	and.b32  	%r656, %r576, 2048;
	setp.eq.s32 	%p16, %r656, 0;
	@%p16 bra 	$L__BB0_31;
	ld.global.u32 	%r657, [%rd7+220];
	xor.b32  	%r1106, %r1106, %r657;
	ld.global.u32 	%r658, [%rd7+224];
	xor.b32  	%r1105, %r1105, %r658;
	ld.global.u32 	%r659, [%rd7+228];
	xor.b32  	%r1104, %r1104, %r659;
	ld.global.u32 	%r660, [%rd7+232];
	xor.b32  	%r1103, %r1103, %r660;
	ld.global.u32 	%r661, [%rd7+236];
	xor.b32  	%r1102, %r1102, %r661;
$L__BB0_31:
	and.b32  	%r663, %r576, 4096;
	setp.eq.s32 	%p17, %r663, 0;
	@%p17 bra 	$L__BB0_33;
	ld.global.u32 	%r664, [%rd7+240];
	xor.b32  	%r1106, %r1106, %r664;
	ld.global.u32 	%r665, [%rd7+244];
	xor.b32  	%r1105, %r1105, %r665;
	ld.global.u32 	%r666, [%rd7+248];
	xor.b32  	%r1104, %r1104, %r666;
	ld.global.u32 	%r667, [%rd7+252];
	xor.b32  	%r1103, %r1103, %r667;
	ld.global.u32 	%r668, [%rd7+256];
	xor.b32  	%r1102, %r1102, %r668;
$L__BB0_33:
	and.b32  	%r670, %r576, 8192;
	setp.eq.s32 	%p18, %r670, 0;
	@%p18 bra 	$L__BB0_35;
	ld.global.u32 	%r671, [%rd7+260];
	xor.b32  	%r1106, %r1106, %r671;
	ld.global.u32 	%r672, [%rd7+264];
	xor.b32  	%r1105, %r1105, %r672;
	ld.global.u32 	%r673, [%rd7+268];
	xor.b32  	%r1104, %r1104, %r673;
	ld.global.u32 	%r674, [%rd7+272];
	xor.b32  	%r1103, %r1103, %r674;
	ld.global.u32 	%r675, [%rd7+276];
	xor.b32  	%r1102, %r1102, %r675;
$L__BB0_35:
	and.b32  	%r677, %r576, 16384;
	setp.eq.s32 	%p19, %r677, 0;
	@%p19 bra 	$L__BB0_37;
	ld.global.u32 	%r678, [%rd7+280];
	xor.b32  	%r1106, %r1106, %r678;
	ld.global.u32 	%r679, [%rd7+284];
	xor.b32  	%r1105, %r1105, %r679;
	ld.global.u32 	%r680, [%rd7+288];
	xor.b32  	%r1104, %r1104, %r680;
	ld.global.u32 	%r681, [%rd7+292];
	xor.b32  	%r1103, %r1103, %r681;
	ld.global.u32 	%r682, [%rd7+296];
	xor.b32  	%r1102, %r1102, %r682;
$L__BB0_37:
	and.b32  	%r684, %r576, 32768;
	setp.eq.s32 	%p20, %r684, 0;
	@%p20 bra 	$L__BB0_39;
	ld.global.u32 	%r685, [%rd7+300];
	xor.b32  	%r1106, %r1106, %r685;
	ld.global.u32 	%r686, [%rd7+304];
	xor.b32  	%r1105, %r1105, %r686;
	ld.global.u32 	%r687, [%rd7+308];
	xor.b32  	%r1104, %r1104, %r687;
	ld.global.u32 	%r688, [%rd7+312];
	xor.b32  	%r1103, %r1103, %r688;
	ld.global.u32 	%r689, [%rd7+316];
	xor.b32  	%r1102, %r1102, %r689;
$L__BB0_39:
	add.s32 	%r1101, %r1101, 16;
	setp.ne.s32 	%p21, %r1101, 32;
	@%p21 bra 	$L__BB0_7;
	mad.lo.s32 	%r690, %r1095, -31, %r15;
	add.s32 	%r1095, %r690, 1;
	setp.ne.s32 	%p22, %r1095, 5;
	@%p22 bra 	$L__BB0_6;
	st.local.u32 	[%rd2+4], %r1106;
	st.local.v2.u32 	[%rd2+8], {%r1105, %r1104};
	st.local.v2.u32 	[%rd2+16], {%r1103, %r1102};
	setp.eq.s64 	%p23, %rd5, 1;
	@%p23 bra 	$L__BB0_116;
	mov.b32 	%r1102, 0;
	mov.u32 	%r1103, %r1102;
	mov.u32 	%r1104, %r1102;
	mov.u32 	%r1105, %r1102;
	mov.u32 	%r1106, %r1102;
	mov.u32 	%r1187, %r1102;
$L__BB0_43:
	mul.wide.u32 	%rd22, %r1187, 4;
	add.s64 	%rd23, %rd2, %rd22;
	ld.local.u32 	%r190, [%rd23+4];
	shl.b32 	%r191, %r1187, 5;
	mov.b32 	%r1193, 0;
$L__BB0_44:
	.pragma "nounroll";
	shr.u32 	%r693, %r190, %r1193;
	and.b32  	%r694, %r693, 1;
	setp.eq.b32 	%p24, %r694, 1;
	not.pred 	%p25, %p24;
	add.s32 	%r695, %r191, %r1193;
	mul.lo.s32 	%r696, %r695, 5;
	mul.wide.u32 	%rd24, %r696, 4;
	add.s64 	%rd8, %rd6, %rd24;
	@%p25 bra 	$L__BB0_46;
	ld.global.u32 	%r697, [%rd8];
	xor.b32  	%r1106, %r1106, %r697;
	ld.global.u32 	%r698, [%rd8+4];
	xor.b32  	%r1105, %r1105, %r698;
	ld.global.u32 	%r699, [%rd8+8];
	xor.b32  	%r1104, %r1104, %r699;
	ld.global.u32 	%r700, [%rd8+12];
	xor.b32  	%r1103, %r1103, %r700;
	ld.global.u32 	%r701, [%rd8+16];
	xor.b32  	%r1102, %r1102, %r701;
$L__BB0_46:
	and.b32  	%r703, %r693, 2;
	setp.eq.s32 	%p26, %r703, 0;
	@%p26 bra 	$L__BB0_48;
	ld.global.u32 	%r704, [%rd8+20];
	xor.b32  	%r1106, %r1106, %r704;
	ld.global.u32 	%r705, [%rd8+24];
	xor.b32  	%r1105, %r1105, %r705;
	ld.global.u32 	%r706, [%rd8+28];
	xor.b32  	%r1104, %r1104, %r706;
	ld.global.u32 	%r707, [%rd8+32];
	xor.b32  	%r1103, %r1103, %r707;
	ld.global.u32 	%r708, [%rd8+36];
	xor.b32  	%r1102, %r1102, %r708;
$L__BB0_48:
	and.b32  	%r710, %r693, 4;
	setp.eq.s32 	%p27, %r710, 0;
	@%p27 bra 	$L__BB0_50;
	ld.global.u32 	%r711, [%rd8+40];
	xor.b32  	%r1106, %r1106, %r711;
	ld.global.u32 	%r712, [%rd8+44];
	xor.b32  	%r1105, %r1105, %r712;
	ld.global.u32 	%r713, [%rd8+48];
	xor.b32  	%r1104, %r1104, %r713;
	ld.global.u32 	%r714, [%rd8+52];
	xor.b32  	%r1103, %r1103, %r714;
	ld.global.u32 	%r715, [%rd8+56];
	xor.b32  	%r1102, %r1102, %r715;
$L__BB0_50:
	and.b32  	%r717, %r693, 8;
	setp.eq.s32 	%p28, %r717, 0;
	@%p28 bra 	$L__BB0_52;
	ld.global.u32 	%r718, [%rd8+60];
	xor.b32  	%r1106, %r1106, %r718;
	ld.global.u32 	%r719, [%rd8+64];
	xor.b32  	%r1105, %r1105, %r719;
	ld.global.u32 	%r720, [%rd8+68];
	xor.b32  	%r1104, %r1104, %r720;
	ld.global.u32 	%r721, [%rd8+72];
	xor.b32  	%r1103, %r1103, %r721;
	ld.global.u32 	%r722, [%rd8+76];
	xor.b32  	%r1102, %r1102, %r722;
$L__BB0_52:
	and.b32  	%r724, %r693, 16;
	setp.eq.s32 	%p29, %r724, 0;
	@%p29 bra 	$L__BB0_54;
	ld.global.u32 	%r725, [%rd8+80];
	xor.b32  	%r1106, %r1106, %r725;
	ld.global.u32 	%r726, [%rd8+84];
	xor.b32  	%r1105, %r1105, %r726;
	ld.global.u32 	%r727, [%rd8+88];
	xor.b32  	%r1104, %r1104, %r727;
	ld.global.u32 	%r728, [%rd8+92];
	xor.b32  	%r1103, %r1103, %r728;
	ld.global.u32 	%r729, [%rd8+96];
	xor.b32  	%r1102, %r1102, %r729;
$L__BB0_54:
	and.b32  	%r731, %r693, 32;
	setp.eq.s32 	%p30, %r731, 0;
	@%p30 bra 	$L__BB0_56;
	ld.global.u32 	%r732, [%rd8+100];
	xor.b32  	%r1106, %r1106, %r732;
	ld.global.u32 	%r733, [%rd8+104];
	xor.b32  	%r1105, %r1105, %r733;
	ld.global.u32 	%r734, [%rd8+108];
	xor.b32  	%r1104, %r1104, %r734;
	ld.global.u32 	%r735, [%rd8+112];
	xor.b32  	%r1103, %r1103, %r735;
	ld.global.u32 	%r736, [%rd8+116];
	xor.b32  	%r1102, %r1102, %r736;
$L__BB0_56:
	and.b32  	%r738, %r693, 64;
	setp.eq.s32 	%p31, %r738, 0;
	@%p31 bra 	$L__BB0_58;
	ld.global.u32 	%r739, [%rd8+120];
	xor.b32  	%r1106, %r1106, %r739;
	ld.global.u32 	%r740, [%rd8+124];
	xor.b32  	%r1105, %r1105, %r740;
	ld.global.u32 	%r741, [%rd8+128];
	xor.b32  	%r1104, %r1104, %r741;
	ld.global.u32 	%r742, [%rd8+132];
	xor.b32  	%r1103, %r1103, %r742;
	ld.global.u32 	%r743, [%rd8+136];
	xor.b32  	%r1102, %r1102, %r743;
$L__BB0_58:
	and.b32  	%r745, %r693, 128;
	setp.eq.s32 	%p32, %r745, 0;
	@%p32 bra 	$L__BB0_60;
	ld.global.u32 	%r746, [%rd8+140];
	xor.b32  	%r1106, %r1106, %r746;
	ld.global.u32 	%r747, [%rd8+144];
	xor.b32  	%r1105, %r1105, %r747;
	ld.global.u32 	%r748, [%rd8+148];
	xor.b32  	%r1104, %r1104, %r748;
	ld.global.u32 	%r749, [%rd8+152];
	xor.b32  	%r1103, %r1103, %r749;
	ld.global.u32 	%r750, [%rd8+156];
	xor.b32  	%r1102, %r1102, %r750;
$L__BB0_60:
	and.b32  	%r752, %r693, 256;
	setp.eq.s32 	%p33, %r752, 0;
	@%p33 bra 	$L__BB0_62;
	ld.global.u32 	%r753, [%rd8+160];
	xor.b32  	%r1106, %r1106, %r753;
	ld.global.u32 	%r754, [%rd8+164];
	xor.b32  	%r1105, %r1105, %r754;
	ld.global.u32 	%r755, [%rd8+168];
	xor.b32  	%r1104, %r1104, %r755;
	ld.global.u32 	%r756, [%rd8+172];
	xor.b32  	%r1103, %r1103, %r756;
	ld.global.u32 	%r757, [%rd8+176];
	xor.b32  	%r1102, %r1102, %r757;
$L__BB0_62:
	and.b32  	%r759, %r693, 512;
	setp.eq.s32 	%p34, %r759, 0;
	@%p34 bra 	$L__BB0_64;
	ld.global.u32 	%r760, [%rd8+180];
	xor.b32  	%r1106, %r1106, %r760;
	ld.global.u32 	%r761, [%rd8+184];
	xor.b32  	%r1105, %r1105, %r761;
	ld.global.u32 	%r762, [%rd8+188];
	xor.b32  	%r1104, %r1104, %r762;
	ld.global.u32 	%r763, [%rd8+192];
	xor.b32  	%r1103, %r1103, %r763;
	ld.global.u32 	%r764, [%rd8+196];
	xor.b32  	%r1102, %r1102, %r764;
$L__BB0_64:
	and.b32  	%r766, %r693, 1024;
	setp.eq.s32 	%p35, %r766, 0;
	@%p35 bra 	$L__BB0_66;
	ld.global.u32 	%r767, [%rd8+200];
	xor.b32  	%r1106, %r1106, %r767;
	ld.global.u32 	%r768, [%rd8+204];
	xor.b32  	%r1105, %r1105, %r768;
	ld.global.u32 	%r769, [%rd8+208];
	xor.b32  	%r1104, %r1104, %r769;
	ld.global.u32 	%r770, [%rd8+212];
	xor.b32  	%r1103, %r1103, %r770;
	ld.global.u32 	%r771, [%rd8+216];
	xor.b32  	%r1102, %r1102, %r771;
$L__BB0_66:
	and.b32  	%r773, %r693, 2048;
	setp.eq.s32 	%p36, %r773, 0;
	@%p36 bra 	$L__BB0_68;
	ld.global.u32 	%r774, [%rd8+220];
	xor.b32  	%r1106, %r1106, %r774;
	ld.global.u32 	%r775, [%rd8+224];
	xor.b32  	%r1105, %r1105, %r775;
	ld.global.u32 	%r776, [%rd8+228];
	xor.b32  	%r1104, %r1104, %r776;
	ld.global.u32 	%r777, [%rd8+232];
	xor.b32  	%r1103, %r1103, %r777;
	ld.global.u32 	%r778, [%rd8+236];
	xor.b32  	%r1102, %r1102, %r778;
$L__BB0_68:
	and.b32  	%r780, %r693, 4096;
	setp.eq.s32 	%p37, %r780, 0;
	@%p37 bra 	$L__BB0_70;
	ld.global.u32 	%r781, [%rd8+240];
	xor.b32  	%r1106, %r1106, %r781;
	ld.global.u32 	%r782, [%rd8+244];
	xor.b32  	%r1105, %r1105, %r782;
	ld.global.u32 	%r783, [%rd8+248];
	xor.b32  	%r1104, %r1104, %r783;
	ld.global.u32 	%r784, [%rd8+252];
	xor.b32  	%r1103, %r1103, %r784;
	ld.global.u32 	%r785, [%rd8+256];
	xor.b32  	%r1102, %r1102, %r785;
$L__BB0_70:
	and.b32  	%r787, %r693, 8192;
	setp.eq.s32 	%p38, %r787, 0;
	@%p38 bra 	$L__BB0_72;
	ld.global.u32 	%r788, [%rd8+260];
	xor.b32  	%r1106, %r1106, %r788;
	ld.global.u32 	%r789, [%rd8+264];
	xor.b32  	%r1105, %r1105, %r789;
	ld.global.u32 	%r790, [%rd8+268];
	xor.b32  	%r1104, %r1104, %r790;
	ld.global.u32 	%r791, [%rd8+272];
	xor.b32  	%r1103, %r1103, %r791;
	ld.global.u32 	%r792, [%rd8+276];
	xor.b32  	%r1102, %r1102, %r792;
$L__BB0_72:
	and.b32  	%r794, %r693, 16384;
	setp.eq.s32 	%p39, %r794, 0;
	@%p39 bra 	$L__BB0_74;
	ld.global.u32 	%r795, [%rd8+280];
	xor.b32  	%r1106, %r1106, %r795;
	ld.global.u32 	%r796, [%rd8+284];
	xor.b32  	%r1105, %r1105, %r796;
	ld.global.u32 	%r797, [%rd8+288];
	xor.b32  	%r1104, %r1104, %r797;
	ld.global.u32 	%r798, [%rd8+292];
	xor.b32  	%r1103, %r1103, %r798;
	ld.global.u32 	%r799, [%rd8+296];
	xor.b32  	%r1102, %r1102, %r799;
$L__BB0_74:
	and.b32  	%r801, %r693, 32768;
	setp.eq.s32 	%p40, %r801, 0;
	@%p40 bra 	$L__BB0_76;
	ld.global.u32 	%r802, [%rd8+300];
	xor.b32  	%r1106, %r1106, %r802;
	ld.global.u32 	%r803, [%rd8+304];
	xor.b32  	%r1105, %r1105, %r803;
	ld.global.u32 	%r804, [%rd8+308];
	xor.b32  	%r1104, %r1104, %r804;
	ld.global.u32 	%r805, [%rd8+312];
	xor.b32  	%r1103, %r1103, %r805;
	ld.global.u32 	%r806, [%rd8+316];
	xor.b32  	%r1102, %r1102, %r806;
$L__BB0_76:
	add.s32 	%r1193, %r1193, 16;
	setp.ne.s32 	%p41, %r1193, 32;
	@%p41 bra 	$L__BB0_44;
	mad.lo.s32 	%r807, %r1187, -31, %r191;
	add.s32 	%r1187, %r807, 1;
	setp.ne.s32 	%p42, %r1187, 5;
	@%p42 bra 	$L__BB0_43;
	st.local.u32 	[%rd2+4], %r1106;
	st.local.v2.u32 	[%rd2+8], {%r1105, %r1104};
	st.local.v2.u32 	[%rd2+16], {%r1103, %r1102};
	setp.ne.s64 	%p43, %rd5, 3;
	@%p43 bra 	$L__BB0_116;
	mov.b32 	%r1102, 0;
	mov.u32 	%r1103, %r1102;
	mov.u32 	%r1104, %r1102;
	mov.u32 	%r1105, %r1102;
	mov.u32 	%r1106, %r1102;
	mov.u32 	%r1279, %r1102;
$L__BB0_80:
	mul.wide.u32 	%rd25, %r1279, 4;
	add.s64 	%rd26, %rd2, %rd25;
	ld.local.u32 	%r366, [%rd26+4];
	shl.b32 	%r367, %r1279, 5;
	mov.b32 	%r1285, 0;
$L__BB0_81:
	.pragma "nounroll";
	shr.u32 	%r810, %r366, %r1285;
	and.b32  	%r811, %r810, 1;
	setp.eq.b32 	%p44, %r811, 1;
	not.pred 	%p45, %p44;
	add.s32 	%r812, %r367, %r1285;
	mul.lo.s32 	%r813, %r812, 5;
	mul.wide.u32 	%rd27, %r813, 4;
	add.s64 	%rd9, %rd6, %rd27;
	@%p45 bra 	$L__BB0_83;
	ld.global.u32 	%r814, [%rd9];
	xor.b32  	%r1106, %r1106, %r814;
	ld.global.u32 	%r815, [%rd9+4];
	xor.b32  	%r1105, %r1105, %r815;
	ld.global.u32 	%r816, [%rd9+8];
	xor.b32  	%r1104, %r1104, %r816;
	ld.global.u32 	%r817, [%rd9+12];
	xor.b32  	%r1103, %r1103, %r817;
	ld.global.u32 	%r818, [%rd9+16];
	xor.b32  	%r1102, %r1102, %r818;
$L__BB0_83:
	and.b32  	%r820, %r810, 2;
	setp.eq.s32 	%p46, %r820, 0;
	@%p46 bra 	$L__BB0_85;
	ld.global.u32 	%r821, [%rd9+20];
	xor.b32  	%r1106, %r1106, %r821;
	ld.global.u32 	%r822, [%rd9+24];
	xor.b32  	%r1105, %r1105, %r822;
	ld.global.u32 	%r823, [%rd9+28];
	xor.b32  	%r1104, %r1104, %r823;
	ld.global.u32 	%r824, [%rd9+32];
	xor.b32  	%r1103, %r1103, %r824;
	ld.global.u32 	%r825, [%rd9+36];
	xor.b32  	%r1102, %r1102, %r825;
$L__BB0_85:
	and.b32  	%r827, %r810, 4;
	setp.eq.s32 	%p47, %r827, 0;
	@%p47 bra 	$L__BB0_87;
	ld.global.u32 	%r828, [%rd9+40];
	xor.b32  	%r1106, %r1106, %r828;
	ld.global.u32 	%r829, [%rd9+44];
	xor.b32  	%r1105, %r1105, %r829;
	ld.global.u32 	%r830, [%rd9+48];
	xor.b32  	%r1104, %r1104, %r830;
	ld.global.u32 	%r831, [%rd9+52];
	xor.b32  	%r1103, %r1103, %r831;
	ld.global.u32 	%r832, [%rd9+56];
	xor.b32  	%r1102, %r1102, %r832;
$L__BB0_87:
	and.b32  	%r834, %r810, 8;
	setp.eq.s32 	%p48, %r834, 0;
	@%p48 bra 	$L__BB0_89;
	ld.global.u32 	%r835, [%rd9+60];
	xor.b32  	%r1106, %r1106, %r835;
	ld.global.u32 	%r836, [%rd9+64];
	xor.b32  	%r1105, %r1105, %r836;
	ld.global.u32 	%r837, [%rd9+68];
	xor.b32  	%r1104, %r1104, %r837;
	ld.global.u32 	%r838, [%rd9+72];
	xor.b32  	%r1103, %r1103, %r838;
	ld.global.u32 	%r839, [%rd9+76];
	xor.b32  	%r1102, %r1102, %r839;
$L__BB0_89:
	and.b32  	%r841, %r810, 16;
	setp.eq.s32 	%p49, %r841, 0;
	@%p49 bra 	$L__BB0_91;
	ld.global.u32 	%r842, [%rd9+80];
	xor.b32  	%r1106, %r1106, %r842;
	ld.global.u32 	%r843, [%rd9+84];
	xor.b32  	%r1105, %r1105, %r843;
	ld.global.u32 	%r844, [%rd9+88];
	xor.b32  	%r1104, %r1104, %r844;
	ld.global.u32 	%r845, [%rd9+92];
	xor.b32  	%r1103, %r1103, %r845;
	ld.global.u32 	%r846, [%rd9+96];
	xor.b32  	%r1102, %r1102, %r846;
$L__BB0_91:
	and.b32  	%r848, %r810, 32;
	setp.eq.s32 	%p50, %r848, 0;
	@%p50 bra 	$L__BB0_93;
	ld.global.u32 	%r849, [%rd9+100];
	xor.b32  	%r1106, %r1106, %r849;
	ld.global.u32 	%r850, [%rd9+104];
	xor.b32  	%r1105, %r1105, %r850;
	ld.global.u32 	%r851, [%rd9+108];
	xor.b32  	%r1104, %r1104, %r851;
	ld.global.u32 	%r852, [%rd9+112];
	xor.b32  	%r1103, %r1103, %r852;
	ld.global.u32 	%r853, [%rd9+116];
	xor.b32  	%r1102, %r1102, %r853;
$L__BB0_93:
	and.b32  	%r855, %r810, 64;
	setp.eq.s32 	%p51, %r855, 0;
	@%p51 bra 	$L__BB0_95;
	ld.global.u32 	%r856, [%rd9+120];
	xor.b32  	%r1106, %r1106, %r856;
	ld.global.u32 	%r857, [%rd9+124];
	xor.b32  	%r1105, %r1105, %r857;
	ld.global.u32 	%r858, [%rd9+128];
	xor.b32  	%r1104, %r1104, %r858;
	ld.global.u32 	%r859, [%rd9+132];
	xor.b32  	%r1103, %r1103, %r859;
	ld.global.u32 	%r860, [%rd9+136];
	xor.b32  	%r1102, %r1102, %r860;
$L__BB0_95:
	and.b32  	%r862, %r810, 128;
	setp.eq.s32 	%p52, %r862, 0;
	@%p52 bra 	$L__BB0_97;
	ld.global.u32 	%r863, [%rd9+140];
	xor.b32  	%r1106, %r1106, %r863;
	ld.global.u32 	%r864, [%rd9+144];
	xor.b32  	%r1105, %r1105, %r864;
	ld.global.u32 	%r865, [%rd9+148];
	xor.b32  	%r1104, %r1104, %r865;
	ld.global.u32 	%r866, [%rd9+152];
	xor.b32  	%r1103, %r1103, %r866;
	ld.global.u32 	%r867, [%rd9+156];
	xor.b32  	%r1102, %r1102, %r867;
$L__BB0_97:
	and.b32  	%r869, %r810, 256;
	setp.eq.s32 	%p53, %r869, 0;
	@%p53 bra 	$L__BB0_99;
	ld.global.u32 	%r870, [%rd9+160];
	xor.b32  	%r1106, %r1106, %r870;
	ld.global.u32 	%r871, [%rd9+164];
	xor.b32  	%r1105, %r1105, %r871;
	ld.global.u32 	%r872, [%rd9+168];
	xor.b32  	%r1104, %r1104, %r872;
	ld.global.u32 	%r873, [%rd9+172];
	xor.b32  	%r1103, %r1103, %r873;
	ld.global.u32 	%r874, [%rd9+176];
	xor.b32  	%r1102, %r1102, %r874;
$L__BB0_99:
	and.b32  	%r876, %r810, 512;
	setp.eq.s32 	%p54, %r876, 0;
	@%p54 bra 	$L__BB0_101;
	ld.global.u32 	%r877, [%rd9+180];
	xor.b32  	%r1106, %r1106, %r877;
	ld.global.u32 	%r878, [%rd9+184];
	xor.b32  	%r1105, %r1105, %r878;
	ld.global.u32 	%r879, [%rd9+188];
	xor.b32  	%r1104, %r1104, %r879;
	ld.global.u32 	%r880, [%rd9+192];
	xor.b32  	%r1103, %r1103, %r880;
	ld.global.u32 	%r881, [%rd9+196];
	xor.b32  	%r1102, %r1102, %r881;
$L__BB0_101:
	and.b32  	%r883, %r810, 1024;
	setp.eq.s32 	%p55, %r883, 0;
	@%p55 bra 	$L__BB0_103;
	ld.global.u32 	%r884, [%rd9+200];
	xor.b32  	%r1106, %r1106, %r884;
	ld.global.u32 	%r885, [%rd9+204];
	xor.b32  	%r1105, %r1105, %r885;
	ld.global.u32 	%r886, [%rd9+208];
	xor.b32  	%r1104, %r1104, %r886;
	ld.global.u32 	%r887, [%rd9+212];
	xor.b32  	%r1103, %r1103, %r887;
	ld.global.u32 	%r888, [%rd9+216];
	xor.b32  	%r1102, %r1102, %r888;
$L__BB0_103:
	and.b32  	%r890, %r810, 2048;
	setp.eq.s32 	%p56, %r890, 0;
	@%p56 bra 	$L__BB0_105;
	ld.global.u32 	%r891, [%rd9+220];
	xor.b32  	%r1106, %r1106, %r891;
	ld.global.u32 	%r892, [%rd9+224];
	xor.b32  	%r1105, %r1105, %r892;
	ld.global.u32 	%r893, [%rd9+228];
	xor.b32  	%r1104, %r1104, %r893;
	ld.global.u32 	%r894, [%rd9+232];
	xor.b32  	%r1103, %r1103, %r894;
	ld.global.u32 	%r895, [%rd9+236];
	xor.b32  	%r1102, %r1102, %r895;
$L__BB0_105:
	and.b32  	%r897, %r810, 4096;
	setp.eq.s32 	%p57, %r897, 0;
	@%p57 bra 	$L__BB0_107;
	ld.global.u32 	%r898, [%rd9+240];
	xor.b32  	%r1106, %r1106, %r898;
	ld.global.u32 	%r899, [%rd9+244];
	xor.b32  	%r1105, %r1105, %r899;
	ld.global.u32 	%r900, [%rd9+248];
	xor.b32  	%r1104, %r1104, %r900;
	ld.global.u32 	%r901, [%rd9+252];
	xor.b32  	%r1103, %r1103, %r901;
	ld.global.u32 	%r902, [%rd9+256];
	xor.b32  	%r1102, %r1102, %r902;
$L__BB0_107:
	and.b32  	%r904, %r810, 8192;
	setp.eq.s32 	%p58, %r904, 0;
	@%p58 bra 	$L__BB0_109;
	ld.global.u32 	%r905, [%rd9+260];
	xor.b32  	%r1106, %r1106, %r905;
	ld.global.u32 	%r906, [%rd9+264];
	xor.b32  	%r1105, %r1105, %r906;
	ld.global.u32 	%r907, [%rd9+268];
	xor.b32  	%r1104, %r1104, %r907;
	ld.global.u32 	%r908, [%rd9+272];
	xor.b32  	%r1103, %r1103, %r908;
	ld.global.u32 	%r909, [%rd9+276];
	xor.b32  	%r1102, %r1102, %r909;
$L__BB0_109:
	and.b32  	%r911, %r810, 16384;
	setp.eq.s32 	%p59, %r911, 0;
	@%p59 bra 	$L__BB0_111;
	ld.global.u32 	%r912, [%rd9+280];
	xor.b32  	%r1106, %r1106, %r912;
	ld.global.u32 	%r913, [%rd9+284];
	xor.b32  	%r1105, %r1105, %r913;
	ld.global.u32 	%r914, [%rd9+288];
	xor.b32  	%r1104, %r1104, %r914;
	ld.global.u32 	%r915, [%rd9+292];
	xor.b32  	%r1103, %r1103, %r915;
	ld.global.u32 	%r916, [%rd9+296];
	xor.b32  	%r1102, %r1102, %r916;
$L__BB0_111:
	and.b32  	%r918, %r810, 32768;
	setp.eq.s32 	%p60, %r918, 0;
	@%p60 bra 	$L__BB0_113;
	ld.global.u32 	%r919, [%rd9+300];
	xor.b32  	%r1106, %r1106, %r919;
	ld.global.u32 	%r920, [%rd9+304];
	xor.b32  	%r1105, %r1105, %r920;
	ld.global.u32 	%r921, [%rd9+308];
	xor.b32  	%r1104, %r1104, %r921;
	ld.global.u32 	%r922, [%rd9+312];
	xor.b32  	%r1103, %r1103, %r922;
	ld.global.u32 	%r923, [%rd9+316];
	xor.b32  	%r1102, %r1102, %r923;
$L__BB0_113:
	add.s32 	%r1285, %r1285, 16;
	setp.ne.s32 	%p61, %r1285, 32;
	@%p61 bra 	$L__BB0_81;
	mad.lo.s32 	%r924, %r1279, -31, %r367;
	add.s32 	%r1279, %r924, 1;
	setp.ne.s32 	%p62, %r1279, 5;
	@%p62 bra 	$L__BB0_80;
	st.local.u32 	[%rd2+4], %r1106;
	st.local.v2.u32 	[%rd2+8], {%r1105, %r1104};
	st.local.v2.u32 	[%rd2+16], {%r1103, %r1102};
$L__BB0_116:
	shr.u64 	%rd66, %rd4, 2;
	add.s32 	%r1089, %r1089, 1;
	setp.gt.u64 	%p63, %rd4, 3;
	@%p63 bra 	$L__BB0_4;
$L__BB0_117:
	bar.sync 	0;
	mul.lo.s32 	%r547, %r1, 784;
	mov.b32 	%r1382, 0;
	mov.b32 	%r1376, 832094735;
$L__BB0_118:
	mov.u32 	%r548, %r1376;
	shr.u32 	%r927, %r1106, 2;
	xor.b32  	%r928, %r927, %r1106;
	shl.b32 	%r929, %r1102, 4;
	shl.b32 	%r930, %r928, 1;
	xor.b32  	%r931, %r930, %r929;
	xor.b32  	%r932, %r931, %r928;
	xor.b32  	%r933, %r932, %r1102;
	add.s32 	%r934, %r548, %r933;
	add.s32 	%r935, %r934, 362437;
	cvt.rn.f32.u32 	%f1, %r935;
	fma.rn.f32 	%f2, %f1, 0f2F800000, 0f2F000000;
	cvt.f64.f32 	%fd1, %f2;
	mul.f64 	%fd2, %fd1, 0d3F847AE147AE147B;
	ld.global.u64 	%rd28, [%rd1];
	add.s32 	%r936, %r1382, %r547;
	mul.wide.u32 	%rd29, %r936, 8;
	add.s64 	%rd30, %rd28, %rd29;
	st.f64 	[%rd30], %fd2;
	shr.u32 	%r937, %r1105, 2;
	xor.b32  	%r938, %r937, %r1105;
	shl.b32 	%r939, %r933, 4;
	shl.b32 	%r940, %r938, 1;
	xor.b32  	%r941, %r940, %r939;
	xor.b32  	%r942, %r941, %r938;
	xor.b32  	%r943, %r942, %r933;
	add.s32 	%r944, %r548, %r943;
	add.s32 	%r945, %r944, 724874;
	cvt.rn.f32.u32 	%f3, %r945;
	fma.rn.f32 	%f4, %f3, 0f2F800000, 0f2F000000;
	cvt.f64.f32 	%fd3, %f4;
	mul.f64 	%fd4, %fd3, 0d3F847AE147AE147B;
	ld.global.u64 	%rd31, [%rd1];
	add.s64 	%rd32, %rd31, %rd29;
	st.f64 	[%rd32+8], %fd4;
	shr.u32 	%r946, %r1104, 2;
	xor.b32  	%r947, %r946, %r1104;
	shl.b32 	%r948, %r943, 4;
	shl.b32 	%r949, %r947, 1;
	xor.b32  	%r950, %r949, %r948;
	xor.b32  	%r951, %r950, %r947;
	xor.b32  	%r952, %r951, %r943;
	add.s32 	%r953, %r548, %r952;
	add.s32 	%r954, %r953, 1087311;
	cvt.rn.f32.u32 	%f5, %r954;
	fma.rn.f32 	%f6, %f5, 0f2F800000, 0f2F000000;
	cvt.f64.f32 	%fd5, %f6;
	mul.f64 	%fd6, %fd5, 0d3F847AE147AE147B;
	ld.global.u64 	%rd33, [%rd1];
	add.s64 	%rd34, %rd33, %rd29;
	st.f64 	[%rd34+16], %fd6;
	shr.u32 	%r955, %r1103, 2;
	xor.b32  	%r956, %r955, %r1103;
	shl.b32 	%r957, %r952, 4;
	shl.b32 	%r958, %r956, 1;
	xor.b32  	%r959, %r958, %r957;
	xor.b32  	%r960, %r959, %r956;
	xor.b32  	%r1106, %r960, %r952;
	add.s32 	%r961, %r548, %r1106;
	add.s32 	%r962, %r961, 1449748;
	cvt.rn.f32.u32 	%f7, %r962;
	fma.rn.f32 	%f8, %f7, 0f2F800000, 0f2F000000;
	cvt.f64.f32 	%fd7, %f8;
	mul.f64 	%fd8, %fd7, 0d3F847AE147AE147B;
	ld.global.u64 	%rd35, [%rd1];
	add.s64 	%rd36, %rd35, %rd29;
	st.f64 	[%rd36+24], %fd8;
	shr.u32 	%r963, %r1102, 2;
	xor.b32  	%r964, %r963, %r1102;
	shl.b32 	%r965, %r1106, 4;
	shl.b32 	%r966, %r964, 1;
	xor.b32  	%r967, %r966, %r965;
	xor.b32  	%r968, %r967, %r964;
	xor.b32  	%r1105, %r968, %r1106;
	add.s32 	%r969, %r548, %r1105;
	add.s32 	%r970, %r969, 1812185;
	cvt.rn.f32.u32 	%f9, %r970;
	fma.rn.f32 	%f10, %f9, 0f2F800000, 0f2F000000;
	cvt.f64.f32 	%fd9, %f10;
	mul.f64 	%fd10, %fd9, 0d3F847AE147AE147B;
	ld.global.u64 	%rd37, [%rd1];
	add.s64 	%rd38, %rd37, %rd29;
	st.f64 	[%rd38+32], %fd10;
	shr.u32 	%r971, %r933, 2;
	xor.b32  	%r972, %r971, %r933;
	shl.b32 	%r973, %r1105, 4;
	shl.b32 	%r974, %r972, 1;
	xor.b32  	%r975, %r974, %r973;
	xor.b32  	%r976, %r975, %r972;
	xor.b32  	%r1104, %r976, %r1105;
	add.s32 	%r977, %r548, %r1104;
	add.s32 	%r978, %r977, 2174622;
	cvt.rn.f32.u32 	%f11, %r978;
	fma.rn.f32 	%f12, %f11, 0f2F800000, 0f2F000000;
	cvt.f64.f32 	%fd11, %f12;
	mul.f64 	%fd12, %fd11, 0d3F847AE147AE147B;
	ld.global.u64 	%rd39, [%rd1];
	add.s64 	%rd40, %rd39, %rd29;
	st.f64 	[%rd40+40], %fd12;
	shr.u32 	%r979, %r943, 2;
	xor.b32  	%r980, %r979, %r943;
	shl.b32 	%r981, %r1104, 4;
	shl.b32 	%r982, %r980, 1;
	xor.b32  	%r983, %r982, %r981;
	xor.b32  	%r984, %r983, %r980;
	xor.b32  	%r1103, %r984, %r1104;
	add.s32 	%r985, %r548, %r1103;
	add.s32 	%r986, %r985, 2537059;
	cvt.rn.f32.u32 	%f13, %r986;
	fma.rn.f32 	%f14, %f13, 0f2F800000, 0f2F000000;
	cvt.f64.f32 	%fd13, %f14;
	mul.f64 	%fd14, %fd13, 0d3F847AE147AE147B;
	ld.global.u64 	%rd41, [%rd1];
	add.s64 	%rd42, %rd41, %rd29;
	st.f64 	[%rd42+48], %fd14;
	shr.u32 	%r987, %r952, 2;
	xor.b32  	%r988, %r987, %r952;
	shl.b32 	%r989, %r1103, 4;
	shl.b32 	%r990, %r988, 1;
	xor.b32  	%r991, %r990, %r989;
	xor.b32  	%r992, %r991, %r988;
	xor.b32  	%r1102, %r992, %r1103;
	add.s32 	%r1376, %r548, 2899496;
	add.s32 	%r993, %r1102, %r1376;
	cvt.rn.f32.u32 	%f15, %r993;
	fma.rn.f32 	%f16, %f15, 0f2F800000, 0f2F000000;
	cvt.f64.f32 	%fd15, %f16;
	mul.f64 	%fd16, %fd15, 0d3F847AE147AE147B;
	ld.global.u64 	%rd43, [%rd1];
	add.s64 	%rd44, %rd43, %rd29;
	st.f64 	[%rd44+56], %fd16;
	add.s32 	%r1382, %r1382, 8;
	setp.ne.s32 	%p64, %r1382, 784;
	@%p64 bra 	$L__BB0_118;
	shr.u32 	%r994, %r1106, 2;
	xor.b32  	%r995, %r994, %r1106;
	shl.b32 	%r996, %r1102, 4;
	shl.b32 	%r997, %r995, 1;
	xor.b32  	%r998, %r997, %r996;
	xor.b32  	%r999, %r998, %r995;
	xor.b32  	%r1000, %r999, %r1102;
	add.s32 	%r1001, %r548, %r1000;
	add.s32 	%r1002, %r1001, 3261933;
	cvt.rn.f32.u32 	%f17, %r1002;
	fma.rn.f32 	%f18, %f17, 0f2F800000, 0f2F000000;
	cvt.f64.f32 	%fd17, %f18;
	mul.f64 	%fd18, %fd17, 0d3F847AE147AE147B;
	ld.global.u64 	%rd45, [%rd1+8];
	mul.wide.u32 	%rd46, %r1, 8;
	add.s64 	%rd47, %rd45, %rd46;
	st.f64 	[%rd47], %fd18;
	shr.u32 	%r1003, %r1105, 2;
	xor.b32  	%r1004, %r1003, %r1105;
	shl.b32 	%r1005, %r1000, 4;
	shl.b32 	%r1006, %r1004, 1;
	xor.b32  	%r1007, %r1006, %r1005;
	xor.b32  	%r1008, %r1007, %r1004;
	xor.b32  	%r1009, %r1008, %r1000;
	add.s32 	%r1010, %r548, %r1009;
	add.s32 	%r1011, %r1010, 3624370;
	cvt.rn.f32.u32 	%f19, %r1011;
	fma.rn.f32 	%f20, %f19, 0f2F800000, 0f2F000000;
	cvt.f64.f32 	%fd19, %f20;
	mul.f64 	%fd20, %fd19, 0d3F847AE147AE147B;
	ld.global.u64 	%rd48, [%rd1+8];
	add.s64 	%rd49, %rd48, %rd46;
	st.f64 	[%rd49+1024], %fd20;
	shr.u32 	%r1012, %r1104, 2;
	xor.b32  	%r1013, %r1012, %r1104;
	shl.b32 	%r1014, %r1009, 4;
	shl.b32 	%r1015, %r1013, 1;
	xor.b32  	%r1016, %r1015, %r1014;
	xor.b32  	%r1017, %r1016, %r1013;
	xor.b32  	%r1018, %r1017, %r1009;
	add.s32 	%r1019, %r548, %r1018;
	add.s32 	%r1020, %r1019, 3986807;
	cvt.rn.f32.u32 	%f21, %r1020;
	fma.rn.f32 	%f22, %f21, 0f2F800000, 0f2F000000;
	cvt.f64.f32 	%fd21, %f22;
	mul.f64 	%fd22, %fd21, 0d3F847AE147AE147B;
	ld.global.u64 	%rd50, [%rd1+8];
	add.s64 	%rd51, %rd50, %rd46;
	st.f64 	[%rd51+2048], %fd22;
	shr.u32 	%r1021, %r1103, 2;
	xor.b32  	%r1022, %r1021, %r1103;
	shl.b32 	%r1023, %r1018, 4;
	shl.b32 	%r1024, %r1022, 1;
	xor.b32  	%r1025, %r1024, %r1023;
	xor.b32  	%r1026, %r1025, %r1022;
	xor.b32  	%r1027, %r1026, %r1018;
	add.s32 	%r1028, %r548, %r1027;
	add.s32 	%r1029, %r1028, 4349244;
	cvt.rn.f32.u32 	%f23, %r1029;
	fma.rn.f32 	%f24, %f23, 0f2F800000, 0f2F000000;
	cvt.f64.f32 	%fd23, %f24;
	mul.f64 	%fd24, %fd23, 0d3F847AE147AE147B;
	ld.global.u64 	%rd52, [%rd1+8];
	add.s64 	%rd53, %rd52, %rd46;
	st.f64 	[%rd53+3072], %fd24;
	shr.u32 	%r1030, %r1102, 2;
	xor.b32  	%r1031, %r1030, %r1102;
	shl.b32 	%r1032, %r1027, 4;
	shl.b32 	%r1033, %r1031, 1;
	xor.b32  	%r1034, %r1033, %r1032;
	xor.b32  	%r1035, %r1034, %r1031;
	xor.b32  	%r1036, %r1035, %r1027;
	add.s32 	%r1037, %r548, %r1036;
	add.s32 	%r1038, %r1037, 4711681;
	cvt.rn.f32.u32 	%f25, %r1038;
	fma.rn.f32 	%f26, %f25, 0f2F800000, 0f2F000000;
	cvt.f64.f32 	%fd25, %f26;
	mul.f64 	%fd26, %fd25, 0d3F847AE147AE147B;
	ld.global.u64 	%rd54, [%rd1+8];
	add.s64 	%rd55, %rd54, %rd46;
	st.f64 	[%rd55+4096], %fd26;
	shr.u32 	%r1039, %r1000, 2;
	xor.b32  	%r1040, %r1039, %r1000;
	shl.b32 	%r1041, %r1036, 4;
	shl.b32 	%r1042, %r1040, 1;
	xor.b32  	%r1043, %r1042, %r1041;
	xor.b32  	%r1044, %r1043, %r1040;
	xor.b32  	%r1045, %r1044, %r1036;
	add.s32 	%r1046, %r548, %r1045;
	add.s32 	%r1047, %r1046, 5074118;
	cvt.rn.f32.u32 	%f27, %r1047;
	fma.rn.f32 	%f28, %f27, 0f2F800000, 0f2F000000;
	cvt.f64.f32 	%fd27, %f28;
	mul.f64 	%fd28, %fd27, 0d3F847AE147AE147B;
	ld.global.u64 	%rd56, [%rd1+8];
	add.s64 	%rd57, %rd56, %rd46;
	st.f64 	[%rd57+5120], %fd28;
	shr.u32 	%r1048, %r1009, 2;
	xor.b32  	%r1049, %r1048, %r1009;
	shl.b32 	%r1050, %r1045, 4;
	shl.b32 	%r1051, %r1049, 1;
	xor.b32  	%r1052, %r1051, %r1050;
	xor.b32  	%r1053, %r1052, %r1049;
	xor.b32  	%r1054, %r1053, %r1045;
	add.s32 	%r1055, %r548, %r1054;
	add.s32 	%r1056, %r1055, 5436555;
	cvt.rn.f32.u32 	%f29, %r1056;
	fma.rn.f32 	%f30, %f29, 0f2F800000, 0f2F000000;
	cvt.f64.f32 	%fd29, %f30;
	mul.f64 	%fd30, %fd29, 0d3F847AE147AE147B;
	ld.global.u64 	%rd58, [%rd1+8];
	add.s64 	%rd59, %rd58, %rd46;
	st.f64 	[%rd59+6144], %fd30;
	shr.u32 	%r1057, %r1018, 2;
	xor.b32  	%r1058, %r1057, %r1018;
	shl.b32 	%r1059, %r1054, 4;
	shl.b32 	%r1060, %r1058, 1;
	xor.b32  	%r1061, %r1060, %r1059;
	xor.b32  	%r1062, %r1061, %r1058;
	xor.b32  	%r1063, %r1062, %r1054;
	add.s32 	%r1064, %r548, %r1063;
	add.s32 	%r1065, %r1064, 5798992;
	cvt.rn.f32.u32 	%f31, %r1065;
	fma.rn.f32 	%f32, %f31, 0f2F800000, 0f2F000000;
	cvt.f64.f32 	%fd31, %f32;
	mul.f64 	%fd32, %fd31, 0d3F847AE147AE147B;
	ld.global.u64 	%rd60, [%rd1+8];
	add.s64 	%rd61, %rd60, %rd46;
	st.f64 	[%rd61+7168], %fd32;
	shr.u32 	%r1066, %r1027, 2;
	xor.b32  	%r1067, %r1066, %r1027;
	shl.b32 	%r1068, %r1063, 4;
	shl.b32 	%r1069, %r1067, 1;
	xor.b32  	%r1070, %r1069, %r1068;
	xor.b32  	%r1071, %r1070, %r1067;
	xor.b32  	%r1072, %r1071, %r1063;
	add.s32 	%r1073, %r548, %r1072;
	add.s32 	%r1074, %r1073, 6161429;
	cvt.rn.f32.u32 	%f33, %r1074;
	fma.rn.f32 	%f34, %f33, 0f2F800000, 0f2F000000;
	cvt.f64.f32 	%fd33, %f34;
	mul.f64 	%fd34, %fd33, 0d3F847AE147AE147B;
	ld.global.u64 	%rd62, [%rd1+8];
	add.s64 	%rd63, %rd62, %rd46;
	st.f64 	[%rd63+8192], %fd34;
	shr.u32 	%r1075, %r1036, 2;
	xor.b32  	%r1076, %r1075, %r1036;
	shl.b32 	%r1077, %r1072, 4;
	shl.b32 	%r1078, %r1076, 1;
	xor.b32  	%r1079, %r1078, %r1077;
	xor.b32  	%r1080, %r1079, %r1076;
	xor.b32  	%r1081, %r1080, %r1072;
	add.s32 	%r1082, %r548, %r1081;
	add.s32 	%r1083, %r1082, 6523866;
	cvt.rn.f32.u32 	%f35, %r1083;
	fma.rn.f32 	%f36, %f35, 0f2F800000, 0f2F000000;
	cvt.f64.f32 	%fd35, %f36;
	mul.f64 	%fd36, %fd35, 0d3F847AE147AE147B;
	ld.global.u64 	%rd64, [%rd1+8];
	add.s64 	%rd65, %rd64, %rd46;
	st.f64 	[%rd65+9216], %fd36;
	ret;

}
	// .globl	_Z7forwardP13NeuralNetworkPdS1_S1_
.visible .entry _Z7forwardP13NeuralNetworkPdS1_S1_(
	.param .u64 .ptr .align 1 _Z7forwardP13NeuralNetworkPdS1_S1__param_0,
	.param .u64 .ptr .align 1 _Z7forwardP13NeuralNetworkPdS1_S1__param_1,
	.param .u64 .ptr .align 1 _Z7forwardP13NeuralNetworkPdS1_S1__param_2,
	.param .u64 .ptr .align 1 _Z7forwardP13NeuralNetworkPdS1_S1__param_3
)
{
	.reg .pred 	%p<8>;
	.reg .b32 	%r<25>;
	.reg .b32 	%f<3>;
	.reg .b64 	%rd<85>;
	.reg .b64 	%fd<104>;
	// demoted variable
	.shared .align 8 .f64 _ZZ7forwardP13NeuralNetworkPdS1_S1_E3sum;
	ld.param.u64 	%rd18, [_Z7forwardP13NeuralNetworkPdS1_S1__param_0];
	ld.param.u64 	%rd19, [_Z7forwardP13NeuralNetworkPdS1_S1__param_1];
	ld.param.u64 	%rd20, [_Z7forwardP13NeuralNetworkPdS1_S1__param_2];
	ld.param.u64 	%rd21, [_Z7forwardP13NeuralNetworkPdS1_S1__param_3];
	cvta.to.global.u64 	%rd22, %rd19;
	cvta.to.global.u64 	%rd1, %rd21;
	cvta.to.global.u64 	%rd2, %rd20;
	cvta.to.global.u64 	%rd3, %rd18;
	mov.u32 	%r1, %tid.x;
	ld.global.u64 	%rd23, [%rd3+16];
	cvta.to.global.u64 	%rd24, %rd23;
	mul.wide.u32 	%rd25, %r1, 8;
	add.s64 	%rd26, %rd24, %rd25;
	ld.global.f64 	%fd101, [%rd26];
	add.s64 	%rd4, %rd2, %rd25;
	st.global.f64 	[%rd4], %fd101;
	mul.wide.u32 	%rd27, %r1, 6272;
	or.b64  	%rd82, %rd27, 32;
	add.s64 	%rd81, %rd22, 32;
	mov.b32 	%r23, 0;
$L__BB1_1:
	ld.global.u64 	%rd28, [%rd3];
	cvta.to.global.u64 	%rd29, %rd28;
	add.s64 	%rd30, %rd29, %rd82;
	ld.global.f64 	%fd11, [%rd30+-32];
	ld.global.f64 	%fd12, [%rd81+-32];
	fma.rn.f64 	%fd13, %fd11, %fd12, %fd101;
	st.global.f64 	[%rd4], %fd13;
	ld.global.u64 	%rd31, [%rd3];
	cvta.to.global.u64 	%rd32, %rd31;
	add.s64 	%rd33, %rd32, %rd82;
	ld.global.f64 	%fd14, [%rd33+-24];
	ld.global.f64 	%fd15, [%rd81+-24];
	fma.rn.f64 	%fd16, %fd14, %fd15, %fd13;
	st.global.f64 	[%rd4], %fd16;
	ld.global.u64 	%rd34, [%rd3];
	cvta.to.global.u64 	%rd35, %rd34;
	add.s64 	%rd36, %rd35, %rd82;
	ld.global.f64 	%fd17, [%rd36+-16];
	ld.global.f64 	%fd18, [%rd81+-16];
	fma.rn.f64 	%fd19, %fd17, %fd18, %fd16;
	st.global.f64 	[%rd4], %fd19;
	ld.global.u64 	%rd37, [%rd3];
	cvta.to.global.u64 	%rd38, %rd37;
	add.s64 	%rd39, %rd38, %rd82;
	ld.global.f64 	%fd20, [%rd39+-8];
	ld.global.f64 	%fd21, [%rd81+-8];
	fma.rn.f64 	%fd22, %fd20, %fd21, %fd19;
	st.global.f64 	[%rd4], %fd22;
	ld.global.u64 	%rd40, [%rd3];
	cvta.to.global.u64 	%rd41, %rd40;
	add.s64 	%rd42, %rd41, %rd82;
	ld.global.f64 	%fd23, [%rd42];
	ld.global.f64 	%fd24, [%rd81];
	fma.rn.f64 	%fd25, %fd23, %fd24, %fd22;
	st.global.f64 	[%rd4], %fd25;
	ld.global.u64 	%rd43, [%rd3];
	cvta.to.global.u64 	%rd44, %rd43;
	add.s64 	%rd45, %rd44, %rd82;
	ld.global.f64 	%fd26, [%rd45+8];
	ld.global.f64 	%fd27, [%rd81+8];
	fma.rn.f64 	%fd28, %fd26, %fd27, %fd25;
	st.global.f64 	[%rd4], %fd28;
	ld.global.u64 	%rd46, [%rd3];
	cvta.to.global.u64 	%rd47, %rd46;
	add.s64 	%rd48, %rd47, %rd82;
	ld.global.f64 	%fd29, [%rd48+16];
	ld.global.f64 	%fd30, [%rd81+16];
	fma.rn.f64 	%fd31, %fd29, %fd30, %fd28;
	st.global.f64 	[%rd4], %fd31;
	ld.global.u64 	%rd49, [%rd3];
	cvta.to.global.u64 	%rd50, %rd49;
	add.s64 	%rd51, %rd50, %rd82;
	ld.global.f64 	%fd32, [%rd51+24];
	ld.global.f64 	%fd33, [%rd81+24];
	fma.rn.f64 	%fd101, %fd32, %fd33, %fd31;
	st.global.f64 	[%rd4], %fd101;
	add.s32 	%r23, %r23, 8;
	add.s64 	%rd82, %rd82, 64;
	add.s64 	%rd81, %rd81, 64;
	setp.ne.s32 	%p1, %r23, 784;
	@%p1 bra 	$L__BB1_1;
	max.f64 	%fd34, %fd101, 0d0000000000000000;
	st.global.f64 	[%rd4], %fd34;
	setp.gt.u32 	%p2, %r1, 9;
	@%p2 bra 	$L__BB1_11;
	ld.global.u64 	%rd52, [%rd3+24];
	cvta.to.global.u64 	%rd53, %rd52;
	add.s64 	%rd55, %rd53, %rd25;
	ld.global.f64 	%fd102, [%rd55];
	add.s64 	%rd11, %rd1, %rd25;
	st.global.f64 	[%rd11], %fd102;
	mul.wide.u32 	%rd56, %r1, 1024;
	or.b64  	%rd84, %rd56, 32;
	add.s64 	%rd83, %rd2, 32;
	mov.b32 	%r24, 0;
$L__BB1_4:
	ld.global.u64 	%rd57, [%rd3+8];
	cvta.to.global.u64 	%rd58, %rd57;
	add.s64 	%rd59, %rd58, %rd84;
	ld.global.f64 	%fd35, [%rd59+-32];
	ld.global.f64 	%fd36, [%rd83+-32];
	fma.rn.f64 	%fd37, %fd35, %fd36, %fd102;
	st.global.f64 	[%rd11], %fd37;
	ld.global.u64 	%rd60, [%rd3+8];
	cvta.to.global.u64 	%rd61, %rd60;
	add.s64 	%rd62, %rd61, %rd84;
	ld.global.f64 	%fd38, [%rd62+-24];
	ld.global.f64 	%fd39, [%rd83+-24];
	fma.rn.f64 	%fd40, %fd38, %fd39, %fd37;
	st.global.f64 	[%rd11], %fd40;
	ld.global.u64 	%rd63, [%rd3+8];
	cvta.to.global.u64 	%rd64, %rd63;
	add.s64 	%rd65, %rd64, %rd84;
	ld.global.f64 	%fd41, [%rd65+-16];
	ld.global.f64 	%fd42, [%rd83+-16];
	fma.rn.f64 	%fd43, %fd41, %fd42, %fd40;
	st.global.f64 	[%rd11], %fd43;
	ld.global.u64 	%rd66, [%rd3+8];
	cvta.to.global.u64 	%rd67, %rd66;
	add.s64 	%rd68, %rd67, %rd84;
	ld.global.f64 	%fd44, [%rd68+-8];
	ld.global.f64 	%fd45, [%rd83+-8];
	fma.rn.f64 	%fd46, %fd44, %fd45, %fd43;
	st.global.f64 	[%rd11], %fd46;
	ld.global.u64 	%rd69, [%rd3+8];
	cvta.to.global.u64 	%rd70, %rd69;
	add.s64 	%rd71, %rd70, %rd84;
	ld.global.f64 	%fd47, [%rd71];
	ld.global.f64 	%fd48, [%rd83];
	fma.rn.f64 	%fd49, %fd47, %fd48, %fd46;
	st.global.f64 	[%rd11], %fd49;
	ld.global.u64 	%rd72, [%rd3+8];
	cvta.to.global.u64 	%rd73, %rd72;
	add.s64 	%rd74, %rd73, %rd84;
	ld.global.f64 	%fd50, [%rd74+8];
	ld.global.f64 	%fd51, [%rd83+8];
	fma.rn.f64 	%fd52, %fd50, %fd51, %fd49;
	st.global.f64 	[%rd11], %fd52;
	ld.global.u64 	%rd75, [%rd3+8];
	cvta.to.global.u64 	%rd76, %rd75;
	add.s64 	%rd77, %rd76, %rd84;
	ld.global.f64 	%fd53, [%rd77+16];
	ld.global.f64 	%fd54, [%rd83+16];
	fma.rn.f64 	%fd55, %fd53, %fd54, %fd52;
	st.global.f64 	[%rd11], %fd55;
	ld.global.u64 	%rd78, [%rd3+8];
	cvta.to.global.u64 	%rd79, %rd78;
	add.s64 	%rd80, %rd79, %rd84;
	ld.global.f64 	%fd56, [%rd80+24];
	ld.global.f64 	%fd57, [%rd83+24];
	fma.rn.f64 	%fd102, %fd56, %fd57, %fd55;
	st.global.f64 	[%rd11], %fd102;
	add.s32 	%r24, %r24, 8;
	add.s64 	%rd84, %rd84, 64;
	add.s64 	%rd83, %rd83, 64;
	setp.ne.s32 	%p3, %r24, 128;
	@%p3 bra 	$L__BB1_4;
	fma.rn.f64 	%fd58, %fd102, 0d3FF71547652B82FE, 0d4338000000000000;
	{
	.reg .b32 %temp; 
	mov.b64 	{%r6, %temp}, %fd58;
	}
	mov.f64 	%fd59, 0dC338000000000000;
	add.rn.f64 	%fd60, %fd58, %fd59;
	fma.rn.f64 	%fd61, %fd60, 0dBFE62E42FEFA39EF, %fd102;
	fma.rn.f64 	%fd62, %fd60, 0dBC7ABC9E3B39803F, %fd61;
	fma.rn.f64 	%fd63, %fd62, 0d3E5ADE1569CE2BDF, 0d3E928AF3FCA213EA;
	fma.rn.f64 	%fd64, %fd63, %fd62, 0d3EC71DEE62401315;
	fma.rn.f64 	%fd65, %fd64, %fd62, 0d3EFA01997C89EB71;
	fma.rn.f64 	%fd66, %fd65, %fd62, 0d3F2A01A014761F65;
	fma.rn.f64 	%fd67, %fd66, %fd62, 0d3F56C16C1852B7AF;
	fma.rn.f64 	%fd68, %fd67, %fd62, 0d3F81111111122322;
	fma.rn.f64 	%fd69, %fd68, %fd62, 0d3FA55555555502A1;
	fma.rn.f64 	%fd70, %fd69, %fd62, 0d3FC5555555555511;
	fma.rn.f64 	%fd71, %fd70, %fd62, 0d3FE000000000000B;
	fma.rn.f64 	%fd72, %fd71, %fd62, 0d3FF0000000000000;
	fma.rn.f64 	%fd73, %fd72, %fd62, 0d3FF0000000000000;
	{
	.reg .b32 %temp; 
	mov.b64 	{%r7, %temp}, %fd73;
	}
	{
	.reg .b32 %temp; 
	mov.b64 	{%temp, %r8}, %fd73;
	}
	shl.b32 	%r11, %r6, 20;
	add.s32 	%r12, %r11, %r8;
	mov.b64 	%fd103, {%r7, %r12};
	{
	.reg .b32 %temp; 
	mov.b64 	{%temp, %r13}, %fd102;
	}
	mov.b32 	%f2, %r13;
	abs.f32 	%f1, %f2;
	setp.lt.f32 	%p4, %f1, 0f4086232B;
	@%p4 bra 	$L__BB1_8;
	setp.lt.f64 	%p5, %fd102, 0d0000000000000000;
	add.f64 	%fd74, %fd102, 0d7FF0000000000000;
	selp.f64 	%fd103, 0d0000000000000000, %fd74, %p5;
	setp.geu.f32 	%p6, %f1, 0f40874800;
	@%p6 bra 	$L__BB1_8;
	shr.u32 	%r14, %r6, 31;
	add.s32 	%r15, %r6, %r14;
	shr.s32 	%r16, %r15, 1;
	shl.b32 	%r17, %r16, 20;
	add.s32 	%r18, %r8, %r17;
	mov.b64 	%fd75, {%r7, %r18};
	sub.s32 	%r19, %r6, %r16;
	shl.b32 	%r20, %r19, 20;
	add.s32 	%r21, %r20, 1072693248;
	mov.b32 	%r22, 0;
	mov.b64 	%fd76, {%r22, %r21};
	mul.f64 	%fd103, %fd76, %fd75;
$L__BB1_8:
	st.global.f64 	[%rd11], %fd103;
	bar.sync 	0;
	setp.ne.s32 	%p7, %r1, 0;
	@%p7 bra 	$L__BB1_10;
	ld.shared.f64 	%fd77, [_ZZ7forwardP13NeuralNetworkPdS1_S1_E3sum];
	ld.global.f64 	%fd78, [%rd1];
	add.f64 	%fd79, %fd78, %fd77;
	ld.global.f64 	%fd80, [%rd1+8];
	add.f64 	%fd81, %fd80, %fd79;
	ld.global.f64 	%fd82, [%rd1+16];
	add.f64 	%fd83, %fd82, %fd81;
	ld.global.f64 	%fd84, [%rd1+24];
	add.f64 	%fd85, %fd84, %fd83;
	ld.global.f64 	%fd86, [%rd1+32];
	add.f64 	%fd87, %fd86, %fd85;
	ld.global.f64 	%fd88, [%rd1+40];
	add.f64 	%fd89, %fd88, %fd87;
	ld.global.f64 	%fd90, [%rd1+48];
	add.f64 	%fd91, %fd90, %fd89;
	ld.global.f64 	%fd92, [%rd1+56];
	add.f64 	%fd93, %fd92, %fd91;
	ld.global.f64 	%fd94, [%rd1+64];
	add.f64 	%fd95, %fd94, %fd93;
	ld.global.f64 	%fd96, [%rd1+72];
	add.f64 	%fd97, %fd96, %fd95;
	st.shared.f64 	[_ZZ7forwardP13NeuralNetworkPdS1_S1_E3sum], %fd97;
$L__BB1_10:
	bar.sync 	0;
	ld.global.f64 	%fd98, [%rd11];
	ld.shared.f64 	%fd99, [_ZZ7forwardP13NeuralNetworkPdS1_S1_E3sum];
	div.rn.f64 	%fd100, %fd98, %fd99;
	st.global.f64 	[%rd11], %fd100;
$L__BB1_11:
	ret;

}
	// .globl	_Z8backwardP13NeuralNetworkPdS1_S1_S1_
.visible .entry _Z8backwardP13NeuralNetworkPdS1_S1_S1_(
	.param .u64 .ptr .align 1 _Z8backwardP13NeuralNetworkPdS1_S1_S1__param_0,
	.param .u64 .ptr .align 1 _Z8backwardP13NeuralNetworkPdS1_S1_S1__param_1,
	.param .u64 .ptr .align 1 _Z8backwardP13NeuralNetworkPdS1_S1_S1__param_2,
	.param .u64 .ptr .align 1 _Z8backwardP13NeuralNetworkPdS1_S1_S1__param_3,
	.param .u64 .ptr .align 1 _Z8backwardP13NeuralNetworkPdS1_S1_S1__param_4
)
{
	.reg .pred 	%p<5>;
	.reg .b32 	%r<12>;
	.reg .b64 	%rd<90>;
	.reg .b64 	%fd<136>;
	// demoted variable
	.shared .align 8 .b8 _ZZ8backwardP13NeuralNetworkPdS1_S1_S1_E8d_output[80];
	// demoted variable
	.shared .align 8 .b8 _ZZ8backwardP13NeuralNetworkPdS1_S1_S1_E8d_hidden[1024];
	ld.param.u64 	%rd12, [_Z8backwardP13NeuralNetworkPdS1_S1_S1__param_0];
	ld.param.u64 	%rd8, [_Z8backwardP13NeuralNetworkPdS1_S1_S1__param_1];
	ld.param.u64 	%rd9, [_Z8backwardP13NeuralNetworkPdS1_S1_S1__param_2];
	ld.param.u64 	%rd10, [_Z8backwardP13NeuralNetworkPdS1_S1_S1__param_3];
	ld.param.u64 	%rd11, [_Z8backwardP13NeuralNetworkPdS1_S1_S1__param_4];
	cvta.to.global.u64 	%rd1, %rd12;
	mov.u32 	%r1, %tid.x;
	setp.gt.u32 	%p1, %r1, 9;
	shl.b32 	%r5, %r1, 3;
	mov.u32 	%r6, _ZZ8backwardP13NeuralNetworkPdS1_S1_S1_E8d_output;
	add.s32 	%r2, %r6, %r5;
	@%p1 bra 	$L__BB2_2;
	cvta.to.global.u64 	%rd13, %rd10;
	cvta.to.global.u64 	%rd14, %rd11;
	mul.wide.u32 	%rd15, %r1, 8;
	add.s64 	%rd16, %rd13, %rd15;
	ld.global.f64 	%fd2, [%rd16];
	add.s64 	%rd17, %rd14, %rd15;
	ld.global.f64 	%fd3, [%rd17];
	sub.f64 	%fd4, %fd2, %fd3;
	st.shared.f64 	[%r2], %fd4;
$L__BB2_2:
	bar.sync 	0;
	mov.u32 	%r9, _ZZ8backwardP13NeuralNetworkPdS1_S1_S1_E8d_hidden;
	add.s32 	%r10, %r9, %r5;
	ld.global.u64 	%rd18, [%rd1+8];
	cvta.to.global.u64 	%rd19, %rd18;
	mul.wide.u32 	%rd20, %r1, 8;
	add.s64 	%rd21, %rd19, %rd20;
	ld.global.f64 	%fd5, [%rd21];
	ld.shared.f64 	%fd6, [_ZZ8backwardP13NeuralNetworkPdS1_S1_S1_E8d_output];
	fma.rn.f64 	%fd7, %fd5, %fd6, 0d0000000000000000;
	ld.global.f64 	%fd8, [%rd21+1024];
	ld.shared.f64 	%fd9, [_ZZ8backwardP13NeuralNetworkPdS1_S1_S1_E8d_output+8];
	fma.rn.f64 	%fd10, %fd8, %fd9, %fd7;
	ld.global.f64 	%fd11, [%rd21+2048];
	ld.shared.f64 	%fd12, [_ZZ8backwardP13NeuralNetworkPdS1_S1_S1_E8d_output+16];
	fma.rn.f64 	%fd13, %fd11, %fd12, %fd10;
	ld.global.f64 	%fd14, [%rd21+3072];
	ld.shared.f64 	%fd15, [_ZZ8backwardP13NeuralNetworkPdS1_S1_S1_E8d_output+24];
	fma.rn.f64 	%fd16, %fd14, %fd15, %fd13;
	ld.global.f64 	%fd17, [%rd21+4096];
	ld.shared.f64 	%fd18, [_ZZ8backwardP13NeuralNetworkPdS1_S1_S1_E8d_output+32];
	fma.rn.f64 	%fd19, %fd17, %fd18, %fd16;
	ld.global.f64 	%fd20, [%rd21+5120];
	ld.shared.f64 	%fd21, [_ZZ8backwardP13NeuralNetworkPdS1_S1_S1_E8d_output+40];
	fma.rn.f64 	%fd22, %fd20, %fd21, %fd19;
	ld.global.f64 	%fd23, [%rd21+6144];
	ld.shared.f64 	%fd24, [_ZZ8backwardP13NeuralNetworkPdS1_S1_S1_E8d_output+48];
	fma.rn.f64 	%fd25, %fd23, %fd24, %fd22;
	ld.global.f64 	%fd26, [%rd21+7168];
	ld.shared.f64 	%fd27, [_ZZ8backwardP13NeuralNetworkPdS1_S1_S1_E8d_output+56];
	fma.rn.f64 	%fd28, %fd26, %fd27, %fd25;
	ld.global.f64 	%fd29, [%rd21+8192];
	ld.shared.f64 	%fd30, [_ZZ8backwardP13NeuralNetworkPdS1_S1_S1_E8d_output+64];
	fma.rn.f64 	%fd31, %fd29, %fd30, %fd28;
	ld.global.f64 	%fd32, [%rd21+9216];
	ld.shared.f64 	%fd33, [_ZZ8backwardP13NeuralNetworkPdS1_S1_S1_E8d_output+72];
	fma.rn.f64 	%fd34, %fd32, %fd33, %fd31;
	cvta.to.global.u64 	%rd22, %rd9;
	add.s64 	%rd23, %rd22, %rd20;
	ld.global.f64 	%fd35, [%rd23];
	setp.gt.f64 	%p2, %fd35, 0d0000000000000000;
	selp.f64 	%fd36, 0d3FF0000000000000, 0d0000000000000000, %p2;
	mul.f64 	%fd37, %fd34, %fd36;
	st.shared.f64 	[%r10], %fd37;
	bar.sync 	0;
	ld.shared.f64 	%fd38, [_ZZ8backwardP13NeuralNetworkPdS1_S1_S1_E8d_output];
	mul.f64 	%fd39, %fd38, 0d3F847AE147AE147B;
	ld.global.f64 	%fd40, [%rd23];
	mul.f64 	%fd41, %fd39, %fd40;
	ld.global.u64 	%rd24, [%rd1+8];
	cvta.to.global.u64 	%rd25, %rd24;
	add.s64 	%rd26, %rd25, %rd20;
	ld.global.f64 	%fd42, [%rd26];
	sub.f64 	%fd43, %fd42, %fd41;
	st.global.f64 	[%rd26], %fd43;
	ld.shared.f64 	%fd44, [_ZZ8backwardP13NeuralNetworkPdS1_S1_S1_E8d_output+8];
	mul.f64 	%fd45, %fd44, 0d3F847AE147AE147B;
	ld.global.f64 	%fd46, [%rd23];
	mul.f64 	%fd47, %fd45, %fd46;
	ld.global.u64 	%rd27, [%rd1+8];
	cvta.to.global.u64 	%rd28, %rd27;
	add.s64 	%rd29, %rd28, %rd20;
	ld.global.f64 	%fd48, [%rd29+1024];
	sub.f64 	%fd49, %fd48, %fd47;
	st.global.f64 	[%rd29+1024], %fd49;
	ld.shared.f64 	%fd50, [_ZZ8backwardP13NeuralNetworkPdS1_S1_S1_E8d_output+16];
	mul.f64 	%fd51, %fd50, 0d3F847AE147AE147B;
	ld.global.f64 	%fd52, [%rd23];
	mul.f64 	%fd53, %fd51, %fd52;
	ld.global.u64 	%rd30, [%rd1+8];
	cvta.to.global.u64 	%rd31, %rd30;
	add.s64 	%rd32, %rd31, %rd20;
	ld.global.f64 	%fd54, [%rd32+2048];
	sub.f64 	%fd55, %fd54, %fd53;
	st.global.f64 	[%rd32+2048], %fd55;
	ld.shared.f64 	%fd56, [_ZZ8backwardP13NeuralNetworkPdS1_S1_S1_E8d_output+24];
	mul.f64 	%fd57, %fd56, 0d3F847AE147AE147B;
	ld.global.f64 	%fd58, [%rd23];
	mul.f64 	%fd59, %fd57, %fd58;
	ld.global.u64 	%rd33, [%rd1+8];
	cvta.to.global.u64 	%rd34, %rd33;
	add.s64 	%rd35, %rd34, %rd20;
	ld.global.f64 	%fd60, [%rd35+3072];
	sub.f64 	%fd61, %fd60, %fd59;
	st.global.f64 	[%rd35+3072], %fd61;
	ld.shared.f64 	%fd62, [_ZZ8backwardP13NeuralNetworkPdS1_S1_S1_E8d_output+32];
	mul.f64 	%fd63, %fd62, 0d3F847AE147AE147B;
	ld.global.f64 	%fd64, [%rd23];
	mul.f64 	%fd65, %fd63, %fd64;
	ld.global.u64 	%rd36, [%rd1+8];
	cvta.to.global.u64 	%rd37, %rd36;
	add.s64 	%rd38, %rd37, %rd20;
	ld.global.f64 	%fd66, [%rd38+4096];
	sub.f64 	%fd67, %fd66, %fd65;
	st.global.f64 	[%rd38+4096], %fd67;
	ld.shared.f64 	%fd68, [_ZZ8backwardP13NeuralNetworkPdS1_S1_S1_E8d_output+40];
	mul.f64 	%fd69, %fd68, 0d3F847AE147AE147B;
	ld.global.f64 	%fd70, [%rd23];
	mul.f64 	%fd71, %fd69, %fd70;
	ld.global.u64 	%rd39, [%rd1+8];
	cvta.to.global.u64 	%rd40, %rd39;
	add.s64 	%rd41, %rd40, %rd20;
	ld.global.f64 	%fd72, [%rd41+5120];
	sub.f64 	%fd73, %fd72, %fd71;
	st.global.f64 	[%rd41+5120], %fd73;
	ld.shared.f64 	%fd74, [_ZZ8backwardP13NeuralNetworkPdS1_S1_S1_E8d_output+48];
	mul.f64 	%fd75, %fd74, 0d3F847AE147AE147B;
	ld.global.f64 	%fd76, [%rd23];
	mul.f64 	%fd77, %fd75, %fd76;
	ld.global.u64 	%rd42, [%rd1+8];
	cvta.to.global.u64 	%rd43, %rd42;
	add.s64 	%rd44, %rd43, %rd20;
	ld.global.f64 	%fd78, [%rd44+6144];
	sub.f64 	%fd79, %fd78, %fd77;
	st.global.f64 	[%rd44+6144], %fd79;
	ld.shared.f64 	%fd80, [_ZZ8backwardP13NeuralNetworkPdS1_S1_S1_E8d_output+56];
	mul.f64 	%fd81, %fd80, 0d3F847AE147AE147B;
	ld.global.f64 	%fd82, [%rd23];
	mul.f64 	%fd83, %fd81, %fd82;
	ld.global.u64 	%rd45, [%rd1+8];
	cvta.to.global.u64 	%rd46, %rd45;
	add.s64 	%rd47, %rd46, %rd20;
	ld.global.f64 	%fd84, [%rd47+7168];
	sub.f64 	%fd85, %fd84, %fd83;
	st.global.f64 	[%rd47+7168], %fd85;
	ld.shared.f64 	%fd86, [_ZZ8backwardP13NeuralNetworkPdS1_S1_S1_E8d_output+64];
	mul.f64 	%fd87, %fd86, 0d3F847AE147AE147B;
	ld.global.f64 	%fd88, [%rd23];
	mul.f64 	%fd89, %fd87, %fd88;
	ld.global.u64 	%rd48, [%rd1+8];
	cvta.to.global.u64 	%rd49, %rd48;
	add.s64 	%rd50, %rd49, %rd20;
	ld.global.f64 	%fd90, [%rd50+8192];
	sub.f64 	%fd91, %fd90, %fd89;
	st.global.f64 	[%rd50+8192], %fd91;
	ld.shared.f64 	%fd92, [_ZZ8backwardP13NeuralNetworkPdS1_S1_S1_E8d_output+72];
	mul.f64 	%fd93, %fd92, 0d3F847AE147AE147B;
	ld.global.f64 	%fd94, [%rd23];
	mul.f64 	%fd95, %fd93, %fd94;
	ld.global.u64 	%rd51, [%rd1+8];
	cvta.to.global.u64 	%rd52, %rd51;
	add.s64 	%rd53, %rd52, %rd20;
	ld.global.f64 	%fd96, [%rd53+9216];
	sub.f64 	%fd97, %fd96, %fd95;
	st.global.f64 	[%rd53+9216], %fd97;
	ld.shared.f64 	%fd98, [%r10];
	mul.f64 	%fd1, %fd98, 0d3F847AE147AE147B;
	mul.wide.u32 	%rd54, %r1, 6272;
	or.b64  	%rd89, %rd54, 32;
	cvta.to.global.u64 	%rd55, %rd8;
	add.s64 	%rd88, %rd55, 32;
	mov.b32 	%r11, 0;
$L__BB2_3:
	ld.global.f64 	%fd99, [%rd88+-32];
	mul.f64 	%fd100, %fd1, %fd99;
	ld.global.u64 	%rd56, [%rd1];
	cvta.to.global.u64 	%rd57, %rd56;
	add.s64 	%rd58, %rd57, %rd89;
	ld.global.f64 	%fd101, [%rd58+-32];
	sub.f64 	%fd102, %fd101, %fd100;
	st.global.f64 	[%rd58+-32], %fd102;
	ld.global.f64 	%fd103, [%rd88+-24];
	mul.f64 	%fd104, %fd1, %fd103;
	ld.global.u64 	%rd59, [%rd1];
	cvta.to.global.u64 	%rd60, %rd59;
	add.s64 	%rd61, %rd60, %rd89;
	ld.global.f64 	%fd105, [%rd61+-24];
	sub.f64 	%fd106, %fd105, %fd104;
	st.global.f64 	[%rd61+-24], %fd106;
	ld.global.f64 	%fd107, [%rd88+-16];
	mul.f64 	%fd108, %fd1, %fd107;
	ld.global.u64 	%rd62, [%rd1];
	cvta.to.global.u64 	%rd63, %rd62;
	add.s64 	%rd64, %rd63, %rd89;
	ld.global.f64 	%fd109, [%rd64+-16];
	sub.f64 	%fd110, %fd109, %fd108;
	st.global.f64 	[%rd64+-16], %fd110;
	ld.global.f64 	%fd111, [%rd88+-8];
	mul.f64 	%fd112, %fd1, %fd111;
	ld.global.u64 	%rd65, [%rd1];
	cvta.to.global.u64 	%rd66, %rd65;
	add.s64 	%rd67, %rd66, %rd89;
	ld.global.f64 	%fd113, [%rd67+-8];
	sub.f64 	%fd114, %fd113, %fd112;
	st.global.f64 	[%rd67+-8], %fd114;
	ld.global.f64 	%fd115, [%rd88];
	mul.f64 	%fd116, %fd1, %fd115;
	ld.global.u64 	%rd68, [%rd1];
	cvta.to.global.u64 	%rd69, %rd68;
	add.s64 	%rd70, %rd69, %rd89;
	ld.global.f64 	%fd117, [%rd70];
	sub.f64 	%fd118, %fd117, %fd116;
	st.global.f64 	[%rd70], %fd118;
	ld.global.f64 	%fd119, [%rd88+8];
	mul.f64 	%fd120, %fd1, %fd119;
	ld.global.u64 	%rd71, [%rd1];
	cvta.to.global.u64 	%rd72, %rd71;
	add.s64 	%rd73, %rd72, %rd89;
	ld.global.f64 	%fd121, [%rd73+8];
	sub.f64 	%fd122, %fd121, %fd120;
	st.global.f64 	[%rd73+8], %fd122;
	ld.global.f64 	%fd123, [%rd88+16];
	mul.f64 	%fd124, %fd1, %fd123;
	ld.global.u64 	%rd74, [%rd1];
	cvta.to.global.u64 	%rd75, %rd74;
	add.s64 	%rd76, %rd75, %rd89;
	ld.global.f64 	%fd125, [%rd76+16];
	sub.f64 	%fd126, %fd125, %fd124;
	st.global.f64 	[%rd76+16], %fd126;
	ld.global.f64 	%fd127, [%rd88+24];
	mul.f64 	%fd128, %fd1, %fd127;
	ld.global.u64 	%rd77, [%rd1];
	cvta.to.global.u64 	%rd78, %rd77;
	add.s64 	%rd79, %rd78, %rd89;
	ld.global.f64 	%fd129, [%rd79+24];
	sub.f64 	%fd130, %fd129, %fd128;
	st.global.f64 	[%rd79+24], %fd130;
	add.s32 	%r11, %r11, 8;
	add.s64 	%rd89, %rd89, 64;
	add.s64 	%rd88, %rd88, 64;
	setp.ne.s32 	%p3, %r11, 784;
	@%p3 bra 	$L__BB2_3;
	setp.gt.u32 	%p4, %r1, 9;
	@%p4 bra 	$L__BB2_6;
	ld.shared.f64 	%fd131, [%r2];
	ld.global.u64 	%rd80, [%rd1+24];
	cvta.to.global.u64 	%rd81, %rd80;
	add.s64 	%rd83, %rd81, %rd20;
	ld.global.f64 	%fd132, [%rd83];
	fma.rn.f64 	%fd133, %fd131, 0dBF847AE147AE147B, %fd132;
	st.global.f64 	[%rd83], %fd133;
$L__BB2_6:
	ld.global.u64 	%rd84, [%rd1+16];
	cvta.to.global.u64 	%rd85, %rd84;
	add.s64 	%rd87, %rd85, %rd20;
	ld.global.f64 	%fd134, [%rd87];
	sub.f64 	%fd135, %fd134, %fd1;
	st.global.f64 	[%rd87], %fd135;
	ret;

}
	// .globl	_Z9remainingPdPiS_S_i
.visible .entry _Z9remainingPdPiS_S_i(
	.param .u64 .ptr .align 1 _Z9remainingPdPiS_S_i_param_0,
	.param .u64 .ptr .align 1 _Z9remainingPdPiS_S_i_param_1,
	.param .u64 .ptr .align 1 _Z9remainingPdPiS_S_i_param_2,
	.param .u64 .ptr .align 1 _Z9remainingPdPiS_S_i_param_3,
	.param .u32 _Z9remainingPdPiS_S_i_param_4
)
{
	.reg .pred 	%p<33>;
	.reg .b32 	%r<93>;
	.reg .b64 	%rd<50>;
	.reg .b64 	%fd<135>;

	ld.param.u64 	%rd10, [_Z9remainingPdPiS_S_i_param_0];
	ld.param.u64 	%rd9, [_Z9remainingPdPiS_S_i_param_1];
	ld.param.u64 	%rd11, [_Z9remainingPdPiS_S_i_param_2];
	ld.param.u64 	%rd12, [_Z9remainingPdPiS_S_i_param_3];
	ld.param.u32 	%r27, [_Z9remainingPdPiS_S_i_param_4];
	cvta.to.global.u64 	%rd1, %rd10;
	cvta.to.global.u64 	%rd2, %rd11;
	cvta.to.global.u64 	%rd3, %rd12;
	mul.lo.s32 	%r1, %r27, 10;
	mov.b32 	%r28, 1127219200;
	mov.b32 	%r29, -2147483648;
	mov.b64 	%fd1, {%r29, %r28};
	ld.global.f64 	%fd128, [%rd1];
	add.s64 	%rd49, %rd3, 8;
	add.s64 	%rd5, %rd2, 8;
	mov.b32 	%r84, 0;
	mov.u32 	%r83, %r1;
$L__BB3_1:
	mul.wide.s32 	%rd13, %r83, 8;
	add.s64 	%rd7, %rd5, %rd13;
	ld.global.f64 	%fd4, [%rd7+-8];
	ld.global.f64 	%fd129, [%rd49+-8];
	{
	.reg .b32 %temp; 
	mov.b64 	{%temp, %r85}, %fd129;
	}
	{
	.reg .b32 %temp; 
	mov.b64 	{%r86, %temp}, %fd129;
	}
	setp.gt.s32 	%p1, %r85, 1048575;
	mov.b32 	%r87, -1023;
	@%p1 bra 	$L__BB3_3;
	mul.f64 	%fd129, %fd129, 0d4350000000000000;
	{
	.reg .b32 %temp; 
	mov.b64 	{%temp, %r85}, %fd129;
	}
	{
	.reg .b32 %temp; 
	mov.b64 	{%r86, %temp}, %fd129;
	}
	mov.b32 	%r87, -1077;
$L__BB3_3:
	add.s32 	%r32, %r85, -1;
	setp.gt.u32 	%p2, %r32, 2146435070;
	@%p2 bra 	$L__BB3_7;
	shr.u32 	%r35, %r85, 20;
	add.s32 	%r88, %r87, %r35;
	and.b32  	%r36, %r85, 1048575;
	or.b32  	%r37, %r36, 1072693248;
	mov.b64 	%fd130, {%r86, %r37};
	setp.lt.u32 	%p4, %r37, 1073127583;
	@%p4 bra 	$L__BB3_6;
	{
	.reg .b32 %temp; 
	mov.b64 	{%r38, %temp}, %fd130;
	}
	{
	.reg .b32 %temp; 
	mov.b64 	{%temp, %r39}, %fd130;
	}
	add.s32 	%r40, %r39, -1048576;
	mov.b64 	%fd130, {%r38, %r40};
	add.s32 	%r88, %r88, 1;
$L__BB3_6:
	add.f64 	%fd27, %fd130, 0dBFF0000000000000;
	add.f64 	%fd28, %fd130, 0d3FF0000000000000;
	rcp.approx.ftz.f64 	%fd29, %fd28;
	neg.f64 	%fd30, %fd28;
	fma.rn.f64 	%fd31, %fd30, %fd29, 0d3FF0000000000000;
	fma.rn.f64 	%fd32, %fd31, %fd31, %fd31;
	fma.rn.f64 	%fd33, %fd32, %fd29, %fd29;
	mul.f64 	%fd34, %fd27, %fd33;
	fma.rn.f64 	%fd35, %fd27, %fd33, %fd34;
	mul.f64 	%fd36, %fd35, %fd35;
	fma.rn.f64 	%fd37, %fd36, 0d3EB1380B3AE80F1E, 0d3ED0EE258B7A8B04;
	fma.rn.f64 	%fd38, %fd37, %fd36, 0d3EF3B2669F02676F;
	fma.rn.f64 	%fd39, %fd38, %fd36, 0d3F1745CBA9AB0956;
	fma.rn.f64 	%fd40, %fd39, %fd36, 0d3F3C71C72D1B5154;
	fma.rn.f64 	%fd41, %fd40, %fd36, 0d3F624924923BE72D;
	fma.rn.f64 	%fd42, %fd41, %fd36, 0d3F8999999999A3C4;
	fma.rn.f64 	%fd43, %fd42, %fd36, 0d3FB5555555555554;
	sub.f64 	%fd44, %fd27, %fd35;
	add.f64 	%fd45, %fd44, %fd44;
	neg.f64 	%fd46, %fd35;
	fma.rn.f64 	%fd47, %fd46, %fd27, %fd45;
	mul.f64 	%fd48, %fd33, %fd47;
	mul.f64 	%fd49, %fd36, %fd43;
	fma.rn.f64 	%fd50, %fd49, %fd35, %fd48;
	xor.b32  	%r41, %r88, -2147483648;
	mov.b32 	%r42, 1127219200;
	mov.b64 	%fd51, {%r41, %r42};
	sub.f64 	%fd52, %fd51, %fd1;
	fma.rn.f64 	%fd53, %fd52, 0d3FE62E42FEFA39EF, %fd35;
	fma.rn.f64 	%fd54, %fd52, 0dBFE62E42FEFA39EF, %fd53;
	sub.f64 	%fd55, %fd54, %fd35;
	sub.f64 	%fd56, %fd50, %fd55;
	fma.rn.f64 	%fd57, %fd52, 0d3C7ABC9E3B39803F, %fd56;
	add.f64 	%fd131, %fd53, %fd57;
	bra.uni 	$L__BB3_8;
$L__BB3_7:
	fma.rn.f64 	%fd26, %fd129, 0d7FF0000000000000, 0d7FF0000000000000;
	{
	.reg .b32 %temp; 
	mov.b64 	{%temp, %r33}, %fd129;
	}
	and.b32  	%r34, %r33, 2147483647;
	setp.eq.s32 	%p3, %r34, 0;
	selp.f64 	%fd131, 0dFFF0000000000000, %fd26, %p3;
$L__BB3_8:
	mul.f64 	%fd58, %fd4, %fd131;
	sub.f64 	%fd14, %fd128, %fd58;
	st.global.f64 	[%rd1], %fd14;
	ld.global.f64 	%fd15, [%rd7];
	ld.global.f64 	%fd132, [%rd49];
	{
	.reg .b32 %temp; 
	mov.b64 	{%temp, %r89}, %fd132;
	}
	{
	.reg .b32 %temp; 
	mov.b64 	{%r90, %temp}, %fd132;
	}
	setp.gt.s32 	%p5, %r89, 1048575;
	mov.b32 	%r91, -1023;
	@%p5 bra 	$L__BB3_10;
	mul.f64 	%fd132, %fd132, 0d4350000000000000;
	{
	.reg .b32 %temp; 
	mov.b64 	{%temp, %r89}, %fd132;
	}
	{
	.reg .b32 %temp; 
	mov.b64 	{%r90, %temp}, %fd132;
	}
	mov.b32 	%r91, -1077;
$L__BB3_10:
	add.s32 	%r45, %r89, -1;
	setp.lt.u32 	%p6, %r45, 2146435071;
	@%p6 bra 	$L__BB3_12;
	fma.rn.f64 	%fd59, %fd132, 0d7FF0000000000000, 0d7FF0000000000000;
	{
	.reg .b32 %temp; 
	mov.b64 	{%temp, %r46}, %fd132;
	}
	and.b32  	%r47, %r46, 2147483647;
	setp.eq.s32 	%p7, %r47, 0;
	selp.f64 	%fd134, 0dFFF0000000000000, %fd59, %p7;
	bra.uni 	$L__BB3_15;
$L__BB3_12:
	shr.u32 	%r48, %r89, 20;
	add.s32 	%r92, %r91, %r48;
	and.b32  	%r49, %r89, 1048575;
	or.b32  	%r50, %r49, 1072693248;
	mov.b64 	%fd133, {%r90, %r50};
	setp.lt.u32 	%p8, %r50, 1073127583;
	@%p8 bra 	$L__BB3_14;
	{
	.reg .b32 %temp; 
	mov.b64 	{%r51, %temp}, %fd133;
	}
	{
	.reg .b32 %temp; 
	mov.b64 	{%temp, %r52}, %fd133;
	}
	add.s32 	%r53, %r52, -1048576;
	mov.b64 	%fd133, {%r51, %r53};
	add.s32 	%r92, %r92, 1;
$L__BB3_14:
	add.f64 	%fd60, %fd133, 0dBFF0000000000000;
	add.f64 	%fd61, %fd133, 0d3FF0000000000000;
	rcp.approx.ftz.f64 	%fd62, %fd61;
	neg.f64 	%fd63, %fd61;
	fma.rn.f64 	%fd64, %fd63, %fd62, 0d3FF0000000000000;
	fma.rn.f64 	%fd65, %fd64, %fd64, %fd64;
	fma.rn.f64 	%fd66, %fd65, %fd62, %fd62;
	mul.f64 	%fd67, %fd60, %fd66;
	fma.rn.f64 	%fd68, %fd60, %fd66, %fd67;
	mul.f64 	%fd69, %fd68, %fd68;
	fma.rn.f64 	%fd70, %fd69, 0d3EB1380B3AE80F1E, 0d3ED0EE258B7A8B04;
	fma.rn.f64 	%fd71, %fd70, %fd69, 0d3EF3B2669F02676F;
	fma.rn.f64 	%fd72, %fd71, %fd69, 0d3F1745CBA9AB0956;
	fma.rn.f64 	%fd73, %fd72, %fd69, 0d3F3C71C72D1B5154;
	fma.rn.f64 	%fd74, %fd73, %fd69, 0d3F624924923BE72D;
	fma.rn.f64 	%fd75, %fd74, %fd69, 0d3F8999999999A3C4;
	fma.rn.f64 	%fd76, %fd75, %fd69, 0d3FB5555555555554;
	sub.f64 	%fd77, %fd60, %fd68;
	add.f64 	%fd78, %fd77, %fd77;
	neg.f64 	%fd79, %fd68;
	fma.rn.f64 	%fd80, %fd79, %fd60, %fd78;
	mul.f64 	%fd81, %fd66, %fd80;
	mul.f64 	%fd82, %fd69, %fd76;
	fma.rn.f64 	%fd83, %fd82, %fd68, %fd81;
	xor.b32  	%r54, %r92, -2147483648;
	mov.b32 	%r55, 1127219200;
	mov.b64 	%fd84, {%r54, %r55};
	sub.f64 	%fd85, %fd84, %fd1;
	fma.rn.f64 	%fd86, %fd85, 0d3FE62E42FEFA39EF, %fd68;
	fma.rn.f64 	%fd87, %fd85, 0dBFE62E42FEFA39EF, %fd86;
	sub.f64 	%fd88, %fd87, %fd68;
	sub.f64 	%fd89, %fd83, %fd88;
	fma.rn.f64 	%fd90, %fd85, 0d3C7ABC9E3B39803F, %fd89;
	add.f64 	%fd134, %fd86, %fd90;
$L__BB3_15:
	mul.f64 	%fd91, %fd15, %fd134;
	sub.f64 	%fd128, %fd14, %fd91;
	st.global.f64 	[%rd1], %fd128;
	add.s32 	%r84, %r84, 2;
	add.s64 	%rd49, %rd49, 16;
	add.s32 	%r83, %r83, 2;
	setp.ne.s32 	%p9, %r84, 10;
	@%p9 bra 	$L__BB3_1;
	ld.global.f64 	%fd92, [%rd3+8];
	ld.global.f64 	%fd93, [%rd3];
	setp.gt.f64 	%p10, %fd92, %fd93;
	selp.u32 	%r56, 1, 0, %p10;
	mul.wide.s32 	%rd14, %r1, 8;
	add.s64 	%rd15, %rd2, %rd14;
	ld.global.f64 	%fd94, [%rd15+8];
	ld.global.f64 	%fd95, [%rd15];
	setp.gt.f64 	%p11, %fd94, %fd95;
	selp.u32 	%r57, 1, 0, %p11;
	ld.global.f64 	%fd96, [%rd3+16];
	mul.wide.u32 	%rd16, %r56, 8;
	add.s64 	%rd17, %rd3, %rd16;
	ld.global.f64 	%fd97, [%rd17];
	setp.gt.f64 	%p12, %fd96, %fd97;
	selp.b32 	%r58, 2, %r56, %p12;
	ld.global.f64 	%fd98, [%rd15+16];
	selp.b64 	%rd18, 8, 0, %p11;
	add.s64 	%rd19, %rd15, %rd18;
	ld.global.f64 	%fd99, [%rd19];
	setp.gt.f64 	%p13, %fd98, %fd99;
	selp.b32 	%r59, 2, %r57, %p13;
	ld.global.f64 	%fd100, [%rd3+24];
	mul.wide.u32 	%rd20, %r58, 8;
	add.s64 	%rd21, %rd3, %rd20;
	ld.global.f64 	%fd101, [%rd21];
	setp.gt.f64 	%p14, %fd100, %fd101;
	selp.b32 	%r60, 3, %r58, %p14;
	ld.global.f64 	%fd102, [%rd15+24];
	shl.b32 	%r61, %r59, 3;
	cvt.u64.u32 	%rd22, %r61;
	add.s64 	%rd23, %rd15, %rd22;
	ld.global.f64 	%fd103, [%rd23];
	setp.gt.f64 	%p15, %fd102, %fd103;
	selp.b32 	%r62, 3, %r59, %p15;
	ld.global.f64 	%fd104, [%rd3+32];
	mul.wide.u32 	%rd24, %r60, 8;
	add.s64 	%rd25, %rd3, %rd24;
	ld.global.f64 	%fd105, [%rd25];
	setp.gt.f64 	%p16, %fd104, %fd105;
	selp.b32 	%r63, 4, %r60, %p16;
	ld.global.f64 	%fd106, [%rd15+32];
	shl.b32 	%r64, %r62, 3;
	cvt.u64.u32 	%rd26, %r64;
	add.s64 	%rd27, %rd15, %rd26;
	ld.global.f64 	%fd107, [%rd27];
	setp.gt.f64 	%p17, %fd106, %fd107;
	selp.b32 	%r65, 4, %r62, %p17;
	ld.global.f64 	%fd108, [%rd3+40];
	mul.wide.u32 	%rd28, %r63, 8;
	add.s64 	%rd29, %rd3, %rd28;
	ld.global.f64 	%fd109, [%rd29];
	setp.gt.f64 	%p18, %fd108, %fd109;
	selp.b32 	%r66, 5, %r63, %p18;
	ld.global.f64 	%fd110, [%rd15+40];
	shl.b32 	%r67, %r65, 3;
	cvt.u64.u32 	%rd30, %r67;
	add.s64 	%rd31, %rd15, %rd30;
	ld.global.f64 	%fd111, [%rd31];
	setp.gt.f64 	%p19, %fd110, %fd111;
	selp.b32 	%r68, 5, %r65, %p19;
	ld.global.f64 	%fd112, [%rd3+48];
	mul.wide.u32 	%rd32, %r66, 8;
	add.s64 	%rd33, %rd3, %rd32;
	ld.global.f64 	%fd113, [%rd33];
	setp.gt.f64 	%p20, %fd112, %fd113;
	selp.b32 	%r69, 6, %r66, %p20;
	ld.global.f64 	%fd114, [%rd15+48];
	shl.b32 	%r70, %r68, 3;
	cvt.u64.u32 	%rd34, %r70;
	add.s64 	%rd35, %rd15, %rd34;
	ld.global.f64 	%fd115, [%rd35];
	setp.gt.f64 	%p21, %fd114, %fd115;
	selp.b32 	%r71, 6, %r68, %p21;
	ld.global.f64 	%fd116, [%rd3+56];
	mul.wide.u32 	%rd36, %r69, 8;
	add.s64 	%rd37, %rd3, %rd36;
	ld.global.f64 	%fd117, [%rd37];
	setp.gt.f64 	%p22, %fd116, %fd117;
	selp.b32 	%r72, 7, %r69, %p22;
	ld.global.f64 	%fd118, [%rd15+56];
	shl.b32 	%r73, %r71, 3;
	cvt.u64.u32 	%rd38, %r73;
	add.s64 	%rd39, %rd15, %rd38;
	ld.global.f64 	%fd119, [%rd39];
	setp.gt.f64 	%p23, %fd118, %fd119;
	selp.b32 	%r74, 7, %r71, %p23;
	ld.global.f64 	%fd120, [%rd3+64];
	mul.wide.u32 	%rd40, %r72, 8;
	add.s64 	%rd41, %rd3, %rd40;
	ld.global.f64 	%fd121, [%rd41];
	setp.gt.f64 	%p24, %fd120, %fd121;
	selp.b32 	%r75, 8, %r72, %p24;
	ld.global.f64 	%fd122, [%rd15+64];
	mul.wide.s32 	%rd42, %r74, 8;
	add.s64 	%rd43, %rd15, %rd42;
	ld.global.f64 	%fd123, [%rd43];
	setp.gt.f64 	%p25, %fd122, %fd123;
	selp.b32 	%r76, 8, %r74, %p25;
	ld.global.f64 	%fd124, [%rd3+72];
	mul.wide.u32 	%rd44, %r75, 8;
	add.s64 	%rd45, %rd3, %rd44;
	ld.global.f64 	%fd125, [%rd45];
	setp.gt.f64 	%p26, %fd124, %fd125;
	ld.global.f64 	%fd126, [%rd15+72];
	mul.wide.s32 	%rd46, %r76, 8;
	add.s64 	%rd47, %rd15, %rd46;
	ld.global.f64 	%fd127, [%rd47];
	setp.gt.f64 	%p27, %fd126, %fd127;
	setp.leu.f64 	%p28, %fd126, %fd127;
	setp.eq.s32 	%p29, %r76, %r75;
	and.pred  	%p30, %p29, %p28;
	selp.u32 	%r77, -1, 0, %p30;
	selp.u32 	%r78, -1, 0, %p27;
	selp.b32 	%r79, %r78, %r77, %p26;
	and.b32  	%r80, %r79, 1;
	setp.eq.b32 	%p31, %r80, 1;
	not.pred 	%p32, %p31;
	@%p32 bra 	$L__BB3_18;
	cvta.to.global.u64 	%rd48, %rd9;
	ld.global.u32 	%r81, [%rd48];
	add.s32 	%r82, %r81, 1;
	st.global.u32 	[%rd48], %r82;
$L__BB3_18:
	ret;

}


// ===== COMPILED SASS (sm_100) =====

	.target	sm_100

	.elftype	@"ET_EXEC"


//--------------------- .note.nv.tkinfo           --------------------------
	.section	.note.nv.tkinfo,"",@"SHT_NOTE"
	.sectionflags	@"SHF_NOTE_NV_TKINFO"
	.tkinfo
        /*0018*/ 	.word	0x00000002
        /*0030*/ 	.string	""
        /*0030*/ 	.string	"ptxas"
        /*0030*/ 	.string	"Cuda compilation tools, release 13.0, V13.0.88"
        /*0030*/ 	.string	"Build cuda_13.0.r13.0/compiler.36424714_0"
        /*0030*/ 	.string	"-arch sm_100 -m 64 "



//--------------------- .note.nv.cuinfo           --------------------------
	.section	.note.nv.cuinfo,"",@"SHT_NOTE"
	.sectionflags	@"SHF_NOTE_NV_CUINFO"
        /*0018*/ 	.short	0x0002
        /*001a*/ 	.short	0x0064
        /*001c*/ 	.short	0x0082
	.zero		2


//--------------------- .nv.info                  --------------------------
	.section	.nv.info,"",@"SHT_CUDA_INFO"
	.align	4


	//----- nvinfo : EIATTR_REGCOUNT
	.align		4
        /*0000*/ 	.byte	0x04, 0x2f
        /*0002*/ 	.short	(.L_10 - .L_9)
	.align		4
.L_9:
        /*0004*/ 	.word	index@(_Z17initializeNetworkP13NeuralNetworkPdS1_S1_S1_)
        /*0008*/ 	.word	0x00000020


	//----- nvinfo : EIATTR_FRAME_SIZE
	.align		4
.L_10:
        /*000c*/ 	.byte	0x04, 0x11
        /*000e*/ 	.short	(.L_12 - .L_11)
	.align		4
.L_11:
        /*0010*/ 	.word	index@(_Z17initializeNetworkP13NeuralNetworkPdS1_S1_S1_)
        /*0014*/ 	.word	0x00000030


	//----- nvinfo : EIATTR_REGCOUNT
	.align		4
.L_12:
        /*0018*/ 	.byte	0x04, 0x2f
        /*001a*/ 	.short	(.L_14 - .L_13)
	.align		4
.L_13:
        /*001c*/ 	.word	index@(_Z7forwardP13NeuralNetworkPdS1_S1_)
        /*0020*/ 	.word	0x0000001e


	//----- nvinfo : EIATTR_FRAME_SIZE
	.align		4
.L_14:
        /*0024*/ 	.byte	0x04, 0x11
        /*0026*/ 	.short	(.L_16 - .L_15)
	.align		4
.L_15:
        /*0028*/ 	.word	index@($__internal_0_$__cuda_sm20_div_rn_f64_full)
        /*002c*/ 	.word	0x00000000


	//----- nvinfo : EIATTR_FRAME_SIZE
	.align		4
.L_16:
        /*0030*/ 	.byte	0x04, 0x11
        /*0032*/ 	.short	(.L_18 - .L_17)
	.align		4
.L_17:
        /*0034*/ 	.word	index@(_Z7forwardP13NeuralNetworkPdS1_S1_)
        /*0038*/ 	.word	0x00000000


	//----- nvinfo : EIATTR_REGCOUNT
	.align		4
.L_18:
        /*003c*/ 	.byte	0x04, 0x2f
        /*003e*/ 	.short	(.L_20 - .L_19)
	.align		4
.L_19:
        /*0040*/ 	.word	index@(_Z8backwardP13NeuralNetworkPdS1_S1_S1_)
        /*0044*/ 	.word	0x00000022


	//----- nvinfo : EIATTR_FRAME_SIZE
	.align		4
.L_20:
        /*0048*/ 	.byte	0x04, 0x11
        /*004a*/ 	.short	(.L_22 - .L_21)
	.align		4
.L_21:
        /*004c*/ 	.word	index@(_Z8backwardP13NeuralNetworkPdS1_S1_S1_)
        /*0050*/ 	.word	0x00000000


	//----- nvinfo : EIATTR_REGCOUNT
	.align		4
.L_22:
        /*0054*/ 	.byte	0x04, 0x2f
        /*0056*/ 	.short	(.L_24 - .L_23)
	.align		4
.L_23:
        /*0058*/ 	.word	index@(_Z9remainingPdPiS_S_i)
        /*005c*/ 	.word	0x0000001c


	//----- nvinfo : EIATTR_FRAME_SIZE
	.align		4
.L_24:
        /*0060*/ 	.byte	0x04, 0x11
        /*0062*/ 	.short	(.L_26 - .L_25)
	.align		4
.L_25:
        /*0064*/ 	.word	index@(_Z9remainingPdPiS_S_i)
        /*0068*/ 	.word	0x00000000


	//----- nvinfo : EIATTR_MIN_STACK_SIZE
	.align		4
.L_26:
        /*006c*/ 	.byte	0x04, 0x12
        /*006e*/ 	.short	(.L_28 - .L_27)
	.align		4
.L_27:
        /*0070*/ 	.word	index@(_Z9remainingPdPiS_S_i)
        /*0074*/ 	.word	0x00000000


	//----- nvinfo : EIATTR_MIN_STACK_SIZE
	.align		4
.L_28:
        /*0078*/ 	.byte	0x04, 0x12
        /*007a*/ 	.short	(.L_30 - .L_29)
	.align		4
.L_29:
        /*007c*/ 	.word	index@(_Z8backwardP13NeuralNetworkPdS1_S1_S1_)
        /*0080*/ 	.word	0x00000000


	//----- nvinfo : EIATTR_MIN_STACK_SIZE
	.align		4
.L_30:
        /*0084*/ 	.byte	0x04, 0x12
        /*0086*/ 	.short	(.L_32 - .L_31)
	.align		4
.L_31:
        /*0088*/ 	.word	index@(_Z7forwardP13NeuralNetworkPdS1_S1_)
        /*008c*/ 	.word	0x00000000


	//----- nvinfo : EIATTR_MIN_STACK_SIZE
	.align		4
.L_32:
        /*0090*/ 	.byte	0x04, 0x12
        /*0092*/ 	.short	(.L_34 - .L_33)
	.align		4
.L_33:
        /*0094*/ 	.word	index@(_Z17initializeNetworkP13NeuralNetworkPdS1_S1_S1_)
        /*0098*/ 	.word	0x00000030
.L_34:


//--------------------- .nv.compat                --------------------------
	.section	.nv.compat,"",@"SHT_CUDA_COMPAT_INFO"
	.align	4
        /*0000*/ 	.byte	0x02, 0x09, 0x00, 0x00, 0x02, 0x02, 0x01, 0x00, 0x02, 0x05, 0x05, 0x00, 0x03, 0x07, 0x01, 0x01
        /*0010*/ 	.byte	0x02, 0x03, 0x00, 0x00, 0x02, 0x06, 0x01, 0x00, 0x04, 0x0b, 0x08, 0x00, 0x01, 0x00, 0x00, 0x00
        /*0020*/ 	.byte	0x00, 0x00, 0x00, 0x00


//--------------------- .nv.info._Z9remainingPdPiS_S_i --------------------------
	.section	.nv.info._Z9remainingPdPiS_S_i,"",@"SHT_CUDA_INFO"
	.sectionflags	@""
	.align	4


	//----- nvinfo : EIATTR_CUDA_API_VERSION
	.align		4
        /*0000*/ 	.byte	0x04, 0x37
        /*0002*/ 	.short	(.L_36 - .L_35)
.L_35:
        /*0004*/ 	.word	0x00000082


	//----- nvinfo : EIATTR_KPARAM_INFO
	.align		4
.L_36:
        /*0008*/ 	.byte	0x04, 0x17
        /*000a*/ 	.short	(.L_38 - .L_37)
.L_37:
        /*000c*/ 	.word	0x00000000
        /*0010*/ 	.short	0x0004
        /*0012*/ 	.short	0x0020
        /*0014*/ 	.byte	0x00, 0xf0, 0x11, 0x00


	//----- nvinfo : EIATTR_KPARAM_INFO
	.align		4
.L_38:
        /*0018*/ 	.byte	0x04, 0x17
        /*001a*/ 	.short	(.L_40 - .L_39)
.L_39:
        /*001c*/ 	.word	0x00000000
        /*0020*/ 	.short	0x0003
        /*0022*/ 	.short	0x0018
        /*0024*/ 	.byte	0x00, 0xf5, 0x21, 0x00


	//----- nvinfo : EIATTR_KPARAM_INFO
	.align		4
.L_40:
        /*0028*/ 	.byte	0x04, 0x17
        /*002a*/ 	.short	(.L_42 - .L_41)
.L_41:
        /*002c*/ 	.word	0x00000000
        /*0030*/ 	.short	0x0002
        /*0032*/ 	.short	0x0010
        /*0034*/ 	.byte	0x00, 0xf5, 0x21, 0x00


	//----- nvinfo : EIATTR_KPARAM_INFO
	.align		4
.L_42:
        /*0038*/ 	.byte	0x04, 0x17
        /*003a*/ 	.short	(.L_44 - .L_43)
.L_43:
        /*003c*/ 	.word	0x00000000
        /*0040*/ 	.short	0x0001
        /*0042*/ 	.short	0x0008
        /*0044*/ 	.byte	0x00, 0xf5, 0x21, 0x00


	//----- nvinfo : EIATTR_KPARAM_INFO
	.align		4
.L_44:
        /*0048*/ 	.byte	0x04, 0x17
        /*004a*/ 	.short	(.L_46 - .L_45)
.L_45:
        /*004c*/ 	.word	0x00000000
        /*0050*/ 	.short	0x0000
        /*0052*/ 	.short	0x0000
        /*0054*/ 	.byte	0x00, 0xf5, 0x21, 0x00


	//----- nvinfo : EIATTR_SPARSE_MMA_MASK
	.align		4
.L_46:
        /*0058*/ 	.byte	0x03, 0x50
        /*005a*/ 	.short	0x0000


	//----- nvinfo : EIATTR_MAXREG_COUNT
	.align		4
        /*005c*/ 	.byte	0x03, 0x1b
        /*005e*/ 	.short	0x00ff


	//----- nvinfo : EIATTR_MERCURY_ISA_VERSION
	.align		4
        /*0060*/ 	.byte	0x03, 0x5f
        /*0062*/ 	.short	0x0101


	//----- nvinfo : EIATTR_VRC_CTA_INIT_COUNT
	.align		4
        /*0064*/ 	.byte	0x02, 0x4a
	.zero		1
	.zero		1


	//----- nvinfo : EIATTR_EXIT_INSTR_OFFSETS
	.align		4
        /*0068*/ 	.byte	0x04, 0x1c
        /*006a*/ 	.short	(.L_48 - .L_47)


	//   ....[0]....
.L_47:
        /*006c*/ 	.word	0x000012d0


	//   ....[1]....
        /*0070*/ 	.word	0x00001320


	//----- nvinfo : EIATTR_CBANK_PARAM_SIZE
	.align		4
.L_48:
        /*0074*/ 	.byte	0x03, 0x19
        /*0076*/ 	.short	0x0024


	//----- nvinfo : EIATTR_PARAM_CBANK
	.align		4
        /*0078*/ 	.byte	0x04, 0x0a
        /*007a*/ 	.short	(.L_50 - .L_49)
	.align		4
.L_49:
        /*007c*/ 	.word	index@(.nv.constant0._Z9remainingPdPiS_S_i)
        /*0080*/ 	.short	0x0380
        /*0082*/ 	.short	0x0024


	//----- nvinfo : EIATTR_SW_WAR
	.align		4
.L_50:
        /*0084*/ 	.byte	0x04, 0x36
        /*0086*/ 	.short	(.L_52 - .L_51)
.L_51:
        /*0088*/ 	.word	0x00000008
.L_52:


//--------------------- .nv.info._Z8backwardP13NeuralNetworkPdS1_S1_S1_ --------------------------
	.section	.nv.info._Z8backwardP13NeuralNetworkPdS1_S1_S1_,"",@"SHT_CUDA_INFO"
	.sectionflags	@""
	.align	4


	//----- nvinfo : EIATTR_CUDA_API_VERSION
	.align		4
        /*0000*/ 	.byte	0x04, 0x37
        /*0002*/ 	.short	(.L_54 - .L_53)
.L_53:
        /*0004*/ 	.word	0x00000082


	//----- nvinfo : EIATTR_KPARAM_INFO
	.align		4
.L_54:
        /*0008*/ 	.byte	0x04, 0x17
        /*000a*/ 	.short	(.L_56 - .L_55)
.L_55:
        /*000c*/ 	.word	0x00000000
        /*0010*/ 	.short	0x0004
        /*0012*/ 	.short	0x0020
        /*0014*/ 	.byte	0x00, 0xf5, 0x21, 0x00


	//----- nvinfo : EIATTR_KPARAM_INFO
	.align		4
.L_56:
        /*0018*/ 	.byte	0x04, 0x17
        /*001a*/ 	.short	(.L_58 - .L_57)
.L_57:
        /*001c*/ 	.word	0x00000000
        /*0020*/ 	.short	0x0003
        /*0022*/ 	.short	0x0018
        /*0024*/ 	.byte	0x00, 0xf5, 0x21, 0x00


	//----- nvinfo : EIATTR_KPARAM_INFO
	.align		4
.L_58:
        /*0028*/ 	.byte	0x04, 0x17
        /*002a*/ 	.short	(.L_60 - .L_59)
.L_59:
        /*002c*/ 	.word	0x00000000
        /*0030*/ 	.short	0x0002
        /*0032*/ 	.short	0x0010
        /*0034*/ 	.byte	0x00, 0xf5, 0x21, 0x00


	//----- nvinfo : EIATTR_KPARAM_INFO
	.align		4
.L_60:
        /*0038*/ 	.byte	0x04, 0x17
        /*003a*/ 	.short	(.L_62 - .L_61)
.L_61:
        /*003c*/ 	.word	0x00000000
        /*0040*/ 	.short	0x0001
        /*0042*/ 	.short	0x0008
        /*0044*/ 	.byte	0x00, 0xf5, 0x21, 0x00


	//----- nvinfo : EIATTR_KPARAM_INFO
	.align		4
.L_62:
        /*0048*/ 	.byte	0x04, 0x17
        /*004a*/ 	.short	(.L_64 - .L_63)
.L_63:
        /*004c*/ 	.word	0x00000000
        /*0050*/ 	.short	0x0000
        /*0052*/ 	.short	0x0000
        /*0054*/ 	.byte	0x00, 0xf5, 0x21, 0x00


	//----- nvinfo : EIATTR_SPARSE_MMA_MASK
	.align		4
.L_64:
        /*0058*/ 	.byte	0x03, 0x50
        /*005a*/ 	.short	0x0000


	//----- nvinfo : EIATTR_MAXREG_COUNT
	.align		4
        /*005c*/ 	.byte	0x03, 0x1b
        /*005e*/ 	.short	0x00ff


	//----- nvinfo : EIATTR_NUM_BARRIERS
	.align		4
        /*0060*/ 	.byte	0x02, 0x4c
        /*0062*/ 	.byte	0x01
	.zero		1


	//----- nvinfo : EIATTR_MERCURY_ISA_VERSION
	.align		4
        /*0064*/ 	.byte	0x03, 0x5f
        /*0066*/ 	.short	0x0101


	//----- nvinfo : EIATTR_VRC_CTA_INIT_COUNT
	.align		4
        /*0068*/ 	.byte	0x02, 0x4a
	.zero		1
	.zero		1


	//----- nvinfo : EIATTR_EXIT_INSTR_OFFSETS
	.align		4
        /*006c*/ 	.byte	0x04, 0x1c
        /*006e*/ 	.short	(.L_66 - .L_65)


	//   ....[0]....
.L_65:
        /*0070*/ 	.word	0x00000e10


	//----- nvinfo : EIATTR_CRS_STACK_SIZE
	.align		4
.L_66:
        /*0074*/ 	.byte	0x04, 0x1e
        /*0076*/ 	.short	(.L_68 - .L_67)
.L_67:
        /*0078*/ 	.word	0x00000000


	//----- nvinfo : EIATTR_CBANK_PARAM_SIZE
	.align		4
.L_68:
        /*007c*/ 	.byte	0x03, 0x19
        /*007e*/ 	.short	0x0028


	//----- nvinfo : EIATTR_PARAM_CBANK
	.align		4
        /*0080*/ 	.byte	0x04, 0x0a
        /*0082*/ 	.short	(.L_70 - .L_69)
	.align		4
.L_69:
        /*0084*/ 	.word	index@(.nv.constant0._Z8backwardP13NeuralNetworkPdS1_S1_S1_)
        /*0088*/ 	.short	0x0380
        /*008a*/ 	.short	0x0028


	//----- nvinfo : EIATTR_SW_WAR
	.align		4
.L_70:
        /*008c*/ 	.byte	0x04, 0x36
        /*008e*/ 	.short	(.L_72 - .L_71)
.L_71:
        /*0090*/ 	.word	0x00000008
.L_72:


//--------------------- .nv.info._Z7forwardP13NeuralNetworkPdS1_S1_ --------------------------
	.section	.nv.info._Z7forwardP13NeuralNetworkPdS1_S1_,"",@"SHT_CUDA_INFO"
	.sectionflags	@""
	.align	4


	//----- nvinfo : EIATTR_CUDA_API_VERSION
	.align		4
        /*0000*/ 	.byte	0x04, 0x37
        /*0002*/ 	.short	(.L_74 - .L_73)
.L_73:
        /*0004*/ 	.word	0x00000082


	//----- nvinfo : EIATTR_KPARAM_INFO
	.align		4
.L_74:
        /*0008*/ 	.byte	0x04, 0x17
        /*000a*/ 	.short	(.L_76 - .L_75)
.L_75:
        /*000c*/ 	.word	0x00000000
        /*0010*/ 	.short	0x0003
        /*0012*/ 	.short	0x0018
        /*0014*/ 	.byte	0x00, 0xf5, 0x21, 0x00


	//----- nvinfo : EIATTR_KPARAM_INFO
	.align		4
.L_76:
        /*0018*/ 	.byte	0x04, 0x17
        /*001a*/ 	.short	(.L_78 - .L_77)
.L_77:
        /*001c*/ 	.word	0x00000000
        /*0020*/ 	.short	0x0002
        /*0022*/ 	.short	0x0010
        /*0024*/ 	.byte	0x00, 0xf5, 0x21, 0x00


	//----- nvinfo : EIATTR_KPARAM_INFO
	.align		4
.L_78:
        /*0028*/ 	.byte	0x04, 0x17
        /*002a*/ 	.short	(.L_80 - .L_79)
.L_79:
        /*002c*/ 	.word	0x00000000
        /*0030*/ 	.short	0x0001
        /*0032*/ 	.short	0x0008
        /*0034*/ 	.byte	0x00, 0xf5, 0x21, 0x00


	//----- nvinfo : EIATTR_KPARAM_INFO
	.align		4
.L_80:
        /*0038*/ 	.byte	0x04, 0x17
        /*003a*/ 	.short	(.L_82 - .L_81)
.L_81:
        /*003c*/ 	.word	0x00000000
        /*0040*/ 	.short	0x0000
        /*0042*/ 	.short	0x0000
        /*0044*/ 	.byte	0x00, 0xf5, 0x21, 0x00


	//----- nvinfo : EIATTR_SPARSE_MMA_MASK
	.align		4
.L_82:
        /*0048*/ 	.byte	0x03, 0x50
        /*004a*/ 	.short	0x0000


	//----- nvinfo : EIATTR_MAXREG_COUNT
	.align		4
        /*004c*/ 	.byte	0x03, 0x1b
        /*004e*/ 	.short	0x00ff


	//----- nvinfo : EIATTR_NUM_BARRIERS
	.align		4
        /*0050*/ 	.byte	0x02, 0x4c
        /*0052*/ 	.byte	0x01
	.zero		1


	//----- nvinfo : EIATTR_MERCURY_ISA_VERSION
	.align		4
        /*0054*/ 	.byte	0x03, 0x5f
        /*0056*/ 	.short	0x0101


	//----- nvinfo : EIATTR_VRC_CTA_INIT_COUNT
	.align		4
        /*0058*/ 	.byte	0x02, 0x4a
	.zero		1
	.zero		1


	//----- nvinfo : EIATTR_EXIT_INSTR_OFFSETS
	.align		4
        /*005c*/ 	.byte	0x04, 0x1c
        /*005e*/ 	.short	(.L_84 - .L_83)


	//   ....[0]....
.L_83:
        /*0060*/ 	.word	0x00000940


	//   ....[1]....
        /*0064*/ 	.word	0x00002030


	//----- nvinfo : EIATTR_CRS_STACK_SIZE
	.align		4
.L_84:
        /*0068*/ 	.byte	0x04, 0x1e
        /*006a*/ 	.short	(.L_86 - .L_85)
.L_85:
        /*006c*/ 	.word	0x00000000


	//----- nvinfo : EIATTR_CBANK_PARAM_SIZE
	.align		4
.L_86:
        /*0070*/ 	.byte	0x03, 0x19
        /*0072*/ 	.short	0x0020


	//----- nvinfo : EIATTR_PARAM_CBANK
	.align		4
        /*0074*/ 	.byte	0x04, 0x0a
        /*0076*/ 	.short	(.L_88 - .L_87)
	.align		4
.L_87:
        /*0078*/ 	.word	index@(.nv.constant0._Z7forwardP13NeuralNetworkPdS1_S1_)
        /*007c*/ 	.short	0x0380
        /*007e*/ 	.short	0x0020


	//----- nvinfo : EIATTR_SW_WAR
	.align		4
.L_88:
        /*0080*/ 	.byte	0x04, 0x36
        /*0082*/ 	.short	(.L_90 - .L_89)
.L_89:
        /*0084*/ 	.word	0x00000008
.L_90:


//--------------------- .nv.info._Z17initializeNetworkP13NeuralNetworkPdS1_S1_S1_ --------------------------
	.section	.nv.info._Z17initializeNetworkP13NeuralNetworkPdS1_S1_S1_,"",@"SHT_CUDA_INFO"
	.sectionflags	@""
	.align	4


	//----- nvinfo : EIATTR_CUDA_API_VERSION
	.align		4
        /*0000*/ 	.byte	0x04, 0x37
        /*0002*/ 	.short	(.L_92 - .L_91)
.L_91:
        /*0004*/ 	.word	0x00000082


	//----- nvinfo : EIATTR_KPARAM_INFO
	.align		4
.L_92:
        /*0008*/ 	.byte	0x04, 0x17
        /*000a*/ 	.short	(.L_94 - .L_93)
.L_93:
        /*000c*/ 	.word	0x00000000
        /*0010*/ 	.short	0x0004
        /*0012*/ 	.short	0x0020
        /*0014*/ 	.byte	0x00, 0xf5, 0x21, 0x00


	//----- nvinfo : EIATTR_KPARAM_INFO
	.align		4
.L_94:
        /*0018*/ 	.byte	0x04, 0x17
        /*001a*/ 	.short	(.L_96 - .L_95)
.L_95:
        /*001c*/ 	.word	0x00000000
        /*0020*/ 	.short	0x0003
        /*0022*/ 	.short	0x0018
        /*0024*/ 	.byte	0x00, 0xf5, 0x21, 0x00


	//----- nvinfo : EIATTR_KPARAM_INFO
	.align		4
.L_96:
        /*0028*/ 	.byte	0x04, 0x17
        /*002a*/ 	.short	(.L_98 - .L_97)
.L_97:
        /*002c*/ 	.word	0x00000000
        /*0030*/ 	.short	0x0002
        /*0032*/ 	.short	0x0010
        /*0034*/ 	.byte	0x00, 0xf5, 0x21, 0x00


	//----- nvinfo : EIATTR_KPARAM_INFO
	.align		4
.L_98:
        /*0038*/ 	.byte	0x04, 0x17
        /*003a*/ 	.short	(.L_100 - .L_99)
.L_99:
        /*003c*/ 	.word	0x00000000
        /*0040*/ 	.short	0x0001
        /*0042*/ 	.short	0x0008
        /*0044*/ 	.byte	0x00, 0xf5, 0x21, 0x00


	//----- nvinfo : EIATTR_KPARAM_INFO
	.align		4
.L_100:
        /*0048*/ 	.byte	0x04, 0x17
        /*004a*/ 	.short	(.L_102 - .L_101)
.L_101:
        /*004c*/ 	.word	0x00000000
        /*0050*/ 	.short	0x0000
        /*0052*/ 	.short	0x0000
        /*0054*/ 	.byte	0x00, 0xf5, 0x21, 0x00


	//----- nvinfo : EIATTR_SPARSE_MMA_MASK
	.align		4
.L_102:
        /*0058*/ 	.byte	0x03, 0x50
        /*005a*/ 	.short	0x0000


	//----- nvinfo : EIATTR_MAXREG_COUNT
	.align		4
        /*005c*/ 	.byte	0x03, 0x1b
        /*005e*/ 	.short	0x00ff


	//----- nvinfo : EIATTR_NUM_BARRIERS
	.align		4
        /*0060*/ 	.byte	0x02, 0x4c
        /*0062*/ 	.byte	0x01
	.zero		1


	//----- nvinfo : EIATTR_MERCURY_ISA_VERSION
	.align		4
        /*0064*/ 	.byte	0x03, 0x5f
        /*0066*/ 	.short	0x0101


	//----- nvinfo : EIATTR_VRC_CTA_INIT_COUNT
	.align		4
        /*0068*/ 	.byte	0x02, 0x4a
	.zero		1
	.zero		1


	//----- nvinfo : EIATTR_EXIT_INSTR_OFFSETS
	.align		4
        /*006c*/ 	.byte	0x04, 0x1c
        /*006e*/ 	.short	(.L_104 - .L_103)


	//   ....[0]....
.L_103:
        /*0070*/ 	.word	0x00003800


	//----- nvinfo : EIATTR_CRS_STACK_SIZE
	.align		4
.L_104:
        /*0074*/ 	.byte	0x04, 0x1e
        /*0076*/ 	.short	(.L_106 - .L_105)
.L_105:
        /*0078*/ 	.word	0x00000000


	//----- nvinfo : EIATTR_CBANK_PARAM_SIZE
	.align		4
.L_106:
        /*007c*/ 	.byte	0x03, 0x19
        /*007e*/ 	.short	0x0028


	//----- nvinfo : EIATTR_PARAM_CBANK
	.align		4
        /*0080*/ 	.byte	0x04, 0x0a
        /*0082*/ 	.short	(.L_108 - .L_107)
	.align		4
.L_107:
        /*0084*/ 	.word	index@(.nv.constant0._Z17initializeNetworkP13NeuralNetworkPdS1_S1_S1_)
        /*0088*/ 	.short	0x0380
        /*008a*/ 	.short	0x0028


	//----- nvinfo : EIATTR_SW_WAR
	.align		4
.L_108:
        /*008c*/ 	.byte	0x04, 0x36
        /*008e*/ 	.short	(.L_110 - .L_109)
.L_109:
        /*0090*/ 	.word	0x00000008
.L_110:


//--------------------- .nv.callgraph             --------------------------
	.section	.nv.callgraph,"",@"SHT_CUDA_CALLGRAPH"
	.align	4
	.sectionentsize	8
	.align		4
        /*0000*/ 	.word	0x00000000
	.align		4
        /*0004*/ 	.word	0xffffffff
	.align		4
        /*0008*/ 	.word	0x00000000
	.align		4
        /*000c*/ 	.word	0xfffffffe
	.align		4
        /*0010*/ 	.word	0x00000000
	.align		4
        /*0014*/ 	.word	0xfffffffd
	.align		4
        /*0018*/ 	.word	0x00000000
	.align		4
        /*001c*/ 	.word	0xfffffffc


//--------------------- .nv.constant4             --------------------------
	.section	.nv.constant4,"a",@progbits
	.align	8
	.align		8
.nv.constant4:
        /*0000*/ 	.dword	precalc_xorwow_matrix
	.align		8
        /*0008*/ 	.dword	precalc_xorwow_offset_matrix
	.align		8
        /*0010*/ 	.dword	mrg32k3aM1
	.align		8
        /*0018*/ 	.dword	mrg32k3aM2
	.align		8
        /*0020*/ 	.dword	mrg32k3aM1SubSeq
	.align		8
        /*0028*/ 	.dword	mrg32k3aM2SubSeq
	.align		8
        /*0030*/ 	.dword	mrg32k3aM1Seq
	.align		8
        /*0038*/ 	.dword	mrg32k3aM2Seq


//--------------------- .nv.constant3             --------------------------
	.section	.nv.constant3,"a",@progbits
	.align	8
.nv.constant3:
	.type		__cr_lgamma_table,@object
	.size		__cr_lgamma_table,(.L_8 - __cr_lgamma_table)
__cr_lgamma_table:
        /*0000*/ 	.byte	0x00, 0x00, 0x00, 0x00, 0x00, 0x00, 0x00, 0x00, 0x00, 0x00, 0x00, 0x00, 0x00, 0x00, 0x00, 0x00
        /*0010*/ 	.byte	0xef, 0x39, 0xfa, 0xfe, 0x42, 0x2e, 0xe6, 0x3f, 0x02, 0x20, 0x2a, 0xfa, 0x0b, 0xab, 0xfc, 0x3f
        /*0020*/ 	.byte	0xf9, 0x2c, 0x92, 0x7c, 0xa7, 0x6c, 0x09, 0x40, 0xc9, 0x79, 0x44, 0x3c, 0x64, 0x26, 0x13, 0x40
        /*0030*/ 	.byte	0xca, 0x01, 0xcf, 0x3a, 0x27, 0x51, 0x1a, 0x40, 0x30, 0xcc, 0x2d, 0xf3, 0xe1, 0x0c, 0x21, 0x40
        /*0040*/ 	.byte	0x0d, 0xb7, 0xfc, 0x82, 0x8e, 0x35, 0x25, 0x40
.L_8:


//--------------------- .text._Z9remainingPdPiS_S_i --------------------------
	.section	.text._Z9remainingPdPiS_S_i,"ax",@progbits
	.align	128
        .global         _Z9remainingPdPiS_S_i
        .type           _Z9remainingPdPiS_S_i,@function
        .size           _Z9remainingPdPiS_S_i,(.L_x_38 - _Z9remainingPdPiS_S_i)
        .other          _Z9remainingPdPiS_S_i,@"STO_CUDA_ENTRY STV_DEFAULT"
_Z9remainingPdPiS_S_i:
.text._Z9remainingPdPiS_S_i:
[----:B------:R-:W-:Y:S08]  /*0000*/  LDC R1, c[0x0][0x37c] ;  /* 0x0000df00ff017b82 */ /* 0x000ff00000000800 */
[----:B------:R-:W0:Y:S01]  /*0010*/  LDC.64 R8, c[0x0][0x380] ;  /* 0x0000e000ff087b82 */ /* 0x000e220000000a00 */
[----:B------:R-:W0:Y:S01]  /*0020*/  LDCU.64 UR12, c[0x0][0x358] ;  /* 0x00006b00ff0c77ac */ /* 0x000e220008000a00 */
[----:B------:R-:W1:Y:S06]  /*0030*/  LDCU.128 UR8, c[0x0][0x390] ;  /* 0x00007200ff0877ac */ /* 0x000e6c0008000c00 */
[----:B------:R-:W2:Y:S01]  /*0040*/  LDC R0, c[0x0][0x3a0] ;  /* 0x0000e800ff007b82 */ /* 0x000ea20000000800 */
[----:B0-----:R-:W5:Y:S01]  /*0050*/  LDG.E.64 R8, desc[UR12][R8.64] ;  /* 0x0000000c08087981 */ /* 0x001f62000c1e1b00 */
[----:B-1----:R-:W-:-:S02]  /*0060*/  UIADD3 UR4, UP0, UPT, UR10, 0x8, URZ ;  /* 0x000000080a047890 */ /* 0x002fc4000ff1e0ff */
[----:B------:R-:W-:Y:S02]  /*0070*/  UIADD3 UR5, UP1, UPT, UR8, 0x8, URZ ;  /* 0x0000000808057890 */ /* 0x000fe4000ff3e0ff */
[----:B------:R-:W-:Y:S02]  /*0080*/  UIADD3.X UR7, UPT, UPT, URZ, UR11, URZ, UP0, !UPT ;  /* 0x0000000bff077290 */ /* 0x000fe400087fe4ff */
[----:B------:R-:W-:Y:S01]  /*0090*/  IMAD.U32 R2, RZ, RZ, UR4 ;  /* 0x00000004ff027e24 */ /* 0x000fe2000f8e00ff */
[----:B------:R-:W-:Y:S01]  /*00a0*/  UIADD3.X UR6, UPT, UPT, URZ, UR9, URZ, UP1, !UPT ;  /* 0x00000009ff067290 */ /* 0x000fe20008ffe4ff */
[----:B--2---:R-:W-:Y:S01]  /*00b0*/  IMAD R0, R0, 0xa, RZ ;  /* 0x0000000a00007824 */ /* 0x004fe200078e02ff */
[----:B------:R-:W-:Y:S01]  /*00c0*/  UMOV UR4, URZ ;  /* 0x000000ff00047c82 */ /* 0x000fe20008000000 */
[----:B------:R-:W-:Y:S02]  /*00d0*/  IMAD.U32 R3, RZ, RZ, UR7 ;  /* 0x00000007ff037e24 */ /* 0x000fe4000f8e00ff */
[----:B------:R-:W-:-:S07]  /*00e0*/  IMAD.MOV.U32 R4, RZ, RZ, R0 ;  /* 0x000000ffff047224 */ /* 0x000fce00078e0000 */
.L_x_4:
[----:B0-----:R-:W2:Y:S01]  /*00f0*/  LDG.E.64 R12, desc[UR12][R2.64+-0x8] ;  /* 0xfffff80c020c7981 */ /* 0x001ea2000c1e1b00 */
[----:B------:R-:W-:Y:S02]  /*0100*/  IMAD.U32 R6, RZ, RZ, UR5 ;  /* 0x00000005ff067e24 */ /* 0x000fe4000f8e00ff */
[----:B------:R-:W-:Y:S02]  /*0110*/  IMAD.U32 R7, RZ, RZ, UR6 ;  /* 0x00000006ff077e24 */ /* 0x000fe4000f8e00ff */
[----:B------:R-:W-:-:S05]  /*0120*/  IMAD.WIDE R6, R4, 0x8, R6 ;  /* 0x0000000804067825 */ /* 0x000fca00078e0206 */
[----:B-----5:R0:W5:Y:S01]  /*0130*/  LDG.E.64 R10, desc[UR12][R6.64+-0x8] ;  /* 0xfffff80c060a7981 */ /* 0x020162000c1e1b00 */
[----:B--2---:R-:W-:Y:S01]  /*0140*/  ISETP.GT.AND P0, PT, R13, 0xfffff, PT ;  /* 0x000fffff0d00780c */ /* 0x004fe20003f04270 */
[--C-:B------:R-:W-:Y:S01]  /*0150*/  IMAD.MOV.U32 R14, RZ, RZ, R12.reuse ;  /* 0x000000ffff0e7224 */ /* 0x100fe200078e000c */
[----:B------:R-:W-:Y:S01]  /*0160*/  MOV R15, R13 ;  /* 0x0000000d000f7202 */ /* 0x000fe20000000f00 */
[----:B------:R-:W-:Y:S02]  /*0170*/  IMAD.MOV.U32 R20, RZ, RZ, R13 ;  /* 0x000000ffff147224 */ /* 0x000fe400078e000d */
[----:B------:R-:W-:-:S08]  /*0180*/  IMAD.MOV.U32 R18, RZ, RZ, R12 ;  /* 0x000000ffff127224 */ /* 0x000fd000078e000c */
[----:B------:R-:W-:-:S10]  /*0190*/  @!P0 DMUL R14, R14, 1.80143985094819840000e+16 ;  /* 0x435000000e0e8828 */ /* 0x000fd40000000000 */
[----:B------:R-:W-:Y:S02]  /*01a0*/  @!P0 IMAD.MOV.U32 R20, RZ, RZ, R15 ;  /* 0x000000ffff148224 */ /* 0x000fe400078e000f */
[----:B------:R-:W-:Y:S02]  /*01b0*/  @!P0 IMAD.MOV.U32 R18, RZ, RZ, R14 ;  /* 0x000000ffff128224 */ /* 0x000fe400078e000e */
[----:B------:R-:W-:-:S05]  /*01c0*/  VIADD R5, R20, 0xffffffff ;  /* 0xffffffff14057836 */ /* 0x000fca0000000000 */
[----:B------:R-:W-:Y:S01]  /*01d0*/  ISETP.GT.U32.AND P1, PT, R5, 0x7feffffe, PT ;  /* 0x7feffffe0500780c */ /* 0x000fe20003f24070 */
[----:B------:R-:W-:Y:S01]  /*01e0*/  IMAD.MOV.U32 R5, RZ, RZ, -0x3ff ;  /* 0xfffffc01ff057424 */ /* 0x000fe200078e00ff */
[----:B------:R-:W-:-:S11]  /*01f0*/  @!P0 MOV R5, 0xfffffbcb ;  /* 0xfffffbcb00058802 */ /* 0x000fd60000000f00 */
[----:B0-----:R-:W-:Y:S05]  /*0200*/  @P1 BRA `(.L_x_0) ;  /* 0x0000000400001947 */ /* 0x001fea0003800000 */
[----:B------:R-:W-:Y:S01]  /*0210*/  LOP3.LUT R12, R20, 0xfffff, RZ, 0xc0, !PT ;  /* 0x000fffff140c7812 */ /* 0x000fe200078ec0ff */
[----:B------:R-:W-:Y:S01]  /*0220*/  IMAD.MOV.U32 R16, RZ, RZ, RZ ;  /* 0x000000ffff107224 */ /* 0x000fe200078e00ff */
[----:B------:R-:W-:Y:S01]  /*0230*/  MOV R25, 0x3ed0ee25 ;  /* 0x3ed0ee2500197802 */ /* 0x000fe20000000f00 */
[----:B------:R-:W-:Y:S01]  /*0240*/  IMAD.MOV.U32 R24, RZ, RZ, -0x748574fc ;  /* 0x8b7a8b04ff187424 */ /* 0x000fe200078e00ff */
[----:B------:R-:W-:Y:S01]  /*0250*/  LOP3.LUT R19, R12, 0x3ff00000, RZ, 0xfc, !PT ;  /* 0x3ff000000c137812 */ /* 0x000fe200078efcff */
[----:B------:R-:W-:Y:S01]  /*0260*/  UMOV UR8, 0x3ae80f1e ;  /* 0x3ae80f1e00087882 */ /* 0x000fe20000000000 */
[----:B------:R-:W-:Y:S01]  /*0270*/  UMOV UR9, 0x3eb1380b ;  /* 0x3eb1380b00097882 */ /* 0x000fe20000000000 */
[----:B------:R-:W-:Y:S01]  /*0280*/  LEA.HI R20, R20, R5, RZ, 0xc ;  /* 0x0000000514147211 */ /* 0x000fe200078f60ff */
[----:B------:R-:W-:Y:S01]  /*0290*/  IMAD.MOV.U32 R21, RZ, RZ, 0x43300000 ;  /* 0x43300000ff157424 */ /* 0x000fe200078e00ff */
[----:B------:R-:W-:Y:S01]  /*02a0*/  ISETP.GE.U32.AND P0, PT, R19, 0x3ff6a09f, PT ;  /* 0x3ff6a09f1300780c */ /* 0x000fe20003f06070 */
[----:B------:R-:W-:Y:S01]  /*02b0*/  UMOV UR10, 0x80000000 ;  /* 0x80000000000a7882 */ /* 0x000fe20000000000 */
[----:B------:R-:W-:-:S11]  /*02c0*/  UMOV UR11, 0x43300000 ;  /* 0x43300000000b7882 */ /* 0x000fd60000000000 */
[----:B------:R-:W-:Y:S02]  /*02d0*/  @P0 VIADD R13, R19, 0xfff00000 ;  /* 0xfff00000130d0836 */ /* 0x000fe40000000000 */
[----:B------:R-:W-:Y:S02]  /*02e0*/  @P0 VIADD R20, R20, 0x1 ;  /* 0x0000000114140836 */ /* 0x000fe40000000000 */
[----:B------:R-:W-:-:S03]  /*02f0*/  @P0 IMAD.MOV.U32 R19, RZ, RZ, R13 ;  /* 0x000000ffff130224 */ /* 0x000fc600078e000d */
[----:B------:R-:W-:-:S03]  /*0300*/  LOP3.LUT R20, R20, 0x80000000, RZ, 0x3c, !PT ;  /* 0x8000000014147812 */ /* 0x000fc600078e3cff */
[C---:B------:R-:W-:Y:S02]  /*0310*/  DADD R22, R18.reuse, 1 ;  /* 0x3ff0000012167429 */ /* 0x040fe40000000000 */
[----:B------:R-:W-:Y:S02]  /*0320*/  DADD R18, R18, -1 ;  /* 0xbff0000012127429 */ /* 0x000fe40000000000 */
[----:B------:R-:W-:Y:S01]  /*0330*/  DADD R20, R20, -UR10 ;  /* 0x8000000a14147e29 */ /* 0x000fe20008000000 */
[----:B------:R-:W-:Y:S01]  /*0340*/  UMOV UR10, 0xfefa39ef ;  /* 0xfefa39ef000a7882 */ /* 0x000fe20000000000 */
[----:B------:R-:W0:Y:S01]  /*0350*/  MUFU.RCP64H R17, R23 ;  /* 0x0000001700117308 */ /* 0x000e220000001800 */
[----:B------:R-:W-:Y:S01]  /*0360*/  UMOV UR11, 0x3fe62e42 ;  /* 0x3fe62e42000b7882 */ /* 0x000fe20000000000 */
[----:B0-----:R-:W-:-:S08]  /*0370*/  DFMA R12, -R22, R16, 1 ;  /* 0x3ff00000160c742b */ /* 0x001fd00000000110 */
[----:B------:R-:W-:-:S08]  /*0380*/  DFMA R12, R12, R12, R12 ;  /* 0x0000000c0c0c722b */ /* 0x000fd0000000000c */
[----:B------:R-:W-:-:S08]  /*0390*/  DFMA R16, R16, R12, R16 ;  /* 0x0000000c1010722b */ /* 0x000fd00000000010 */
[----:B------:R-:W-:-:S08]  /*03a0*/  DMUL R14, R18, R16 ;  /* 0x00000010120e7228 */ /* 0x000fd00000000000 */
[----:B------:R-:W-:-:S08]  /*03b0*/  DFMA R14, R18, R16, R14 ;  /* 0x00000010120e722b */ /* 0x000fd0000000000e */
[----:B------:R-:W-:-:S08]  /*03c0*/  DMUL R12, R14, R14 ;  /* 0x0000000e0e0c7228 */ /* 0x000fd00000000000 */
[----:B------:R-:W-:Y:S01]  /*03d0*/  DFMA R22, R12, UR8, R24 ;  /* 0x000000080c167c2b */ /* 0x000fe20008000018 */
[----:B------:R-:W-:Y:S01]  /*03e0*/  UMOV UR8, 0x9f02676f ;  /* 0x9f02676f00087882 */ /* 0x000fe20000000000 */
[----:B------:R-:W-:Y:S01]  /*03f0*/  UMOV UR9, 0x3ef3b266 ;  /* 0x3ef3b26600097882 */ /* 0x000fe20000000000 */
[----:B------:R-:W-:-:S05]  /*0400*/  DADD R24, R18, -R14 ;  /* 0x0000000012187229 */ /* 0x000fca000000080e */
[----:B------:R-:W-:Y:S01]  /*0410*/  DFMA R22, R12, R22, UR8 ;  /* 0x000000080c167e2b */ /* 0x000fe20008000016 */
[----:B------:R-:W-:Y:S01]  /*0420*/  UMOV UR8, 0xa9ab0956 ;  /* 0xa9ab095600087882 */ /* 0x000fe20000000000 */
[----:B------:R-:W-:Y:S01]  /*0430*/  UMOV UR9, 0x3f1745cb ;  /* 0x3f1745cb00097882 */ /* 0x000fe20000000000 */
[----:B------:R-:W-:-:S05]  /*0440*/  DADD R24, R24, R24 ;  /* 0x0000000018187229 */ /* 0x000fca0000000018 */
[----:B------:R-:W-:Y:S01]  /*0450*/  DFMA R22, R12, R22, UR8 ;  /* 0x000000080c167e2b */ /* 0x000fe20008000016 */
[----:B------:R-:W-:Y:S01]  /*0460*/  UMOV UR8, 0x2d1b5154 ;  /* 0x2d1b515400087882 */ /* 0x000fe20000000000 */
[----:B------:R-:W-:Y:S01]  /*0470*/  UMOV UR9, 0x3f3c71c7 ;  /* 0x3f3c71c700097882 */ /* 0x000fe20000000000 */
[----:B------:R-:W-:Y:S02]  /*0480*/  DFMA R24, R18, -R14, R24 ;  /* 0x8000000e1218722b */ /* 0x000fe40000000018 */
[----:B------:R-:W-:-:S03]  /*0490*/  DFMA R18, R20, UR10, R14 ;  /* 0x0000000a14127c2b */ /* 0x000fc6000800000e */
[----:B------:R-:W-:Y:S01]  /*04a0*/  DFMA R22, R12, R22, UR8 ;  /* 0x000000080c167e2b */ /* 0x000fe20008000016 */
[----:B------:R-:W-:Y:S01]  /*04b0*/  UMOV UR8, 0x923be72d ;  /* 0x923be72d00087882 */ /* 0x000fe20000000000 */
[----:B------:R-:W-:Y:S01]  /*04c0*/  UMOV UR9, 0x3f624924 ;  /* 0x3f62492400097882 */ /* 0x000fe20000000000 */
[----:B------:R-:W-:-:S05]  /*04d0*/  DMUL R16, R16, R24 ;  /* 0x0000001810107228 */ /* 0x000fca0000000000 */
[----:B------:R-:W-:Y:S01]  /*04e0*/  DFMA R22, R12, R22, UR8 ;  /* 0x000000080c167e2b */ /* 0x000fe20008000016 */
[----:B------:R-:W-:Y:S01]  /*04f0*/  UMOV UR8, 0x9999a3c4 ;  /* 0x9999a3c400087882 */ /* 0x000fe20000000000 */
[----:B------:R-:W-:-:S06]  /*0500*/  UMOV UR9, 0x3f899999 ;  /* 0x3f89999900097882 */ /* 0x000fcc0000000000 */
[----:B------:R-:W-:Y:S01]  /*0510*/  DFMA R22, R12, R22, UR8 ;  /* 0x000000080c167e2b */ /* 0x000fe20008000016 */
[----:B------:R-:W-:Y:S01]  /*0520*/  UMOV UR8, 0x55555554 ;  /* 0x5555555400087882 */ /* 0x000fe20000000000 */
[----:B------:R-:W-:-:S06]  /*0530*/  UMOV UR9, 0x3fb55555 ;  /* 0x3fb5555500097882 */ /* 0x000fcc0000000000 */
[----:B------:R-:W-:Y:S01]  /*0540*/  DFMA R22, R12, R22, UR8 ;  /* 0x000000080c167e2b */ /* 0x000fe20008000016 */
[----:B------:R-:W-:Y:S01]  /*0550*/  UMOV UR8, 0xfefa39ef ;  /* 0xfefa39ef00087882 */ /* 0x000fe20000000000 */
[----:B------:R-:W-:Y:S02]  /*0560*/  UMOV UR9, 0x3fe62e42 ;  /* 0x3fe62e4200097882 */ /* 0x000fe40000000000 */
[----:B------:R-:W-:Y:S01]  /*0570*/  DFMA R24, R20, -UR8, R18 ;  /* 0x8000000814187c2b */ /* 0x000fe20008000012 */
[----:B------:R-:W-:Y:S01]  /*0580*/  UMOV UR8, 0x3b39803f ;  /* 0x3b39803f00087882 */ /* 0x000fe20000000000 */
[----:B------:R-:W-:Y:S02]  /*0590*/  UMOV UR9, 0x3c7abc9e ;  /* 0x3c7abc9e00097882 */ /* 0x000fe40000000000 */
[----:B------:R-:W-:-:S04]  /*05a0*/  DMUL R22, R12, R22 ;  /* 0x000000160c167228 */ /* 0x000fc80000000000 */
[----:B------:R-:W-:-:S04]  /*05b0*/  DADD R24, -R14, R24 ;  /* 0x000000000e187229 */ /* 0x000fc80000000118 */
[----:B------:R-:W-:-:S08]  /*05c0*/  DFMA R16, R14, R22, R16 ;  /* 0x000000160e10722b */ /* 0x000fd00000000010 */
[----:B------:R-:W-:-:S08]  /*05d0*/  DADD R16, R16, -R24 ;  /* 0x0000000010107229 */ /* 0x000fd00000000818 */
[----:B------:R-:W-:-:S08]  /*05e0*/  DFMA R16, R20, UR8, R16 ;  /* 0x0000000814107c2b */ /* 0x000fd00008000010 */
[----:B------:R-:W-:Y:S01]  /*05f0*/  DADD R16, R18, R16 ;  /* 0x0000000012107229 */ /* 0x000fe20000000010 */
[----:B------:R-:W-:Y:S10]  /*0600*/  BRA `(.L_x_1) ;  /* 0x0000000000187947 */ /* 0x000ff40003800000 */
.L_x_0:
[----:B------:R-:W-:Y:S01]  /*0610*/  IMAD.MOV.U32 R12, RZ, RZ, 0x0 ;  /* 0x00000000ff0c7424 */ /* 0x000fe200078e00ff */
[----:B------:R-:W-:Y:S01]  /*0620*/  LOP3.LUT P0, RZ, R15, 0x7fffffff, RZ, 0xc0, !PT ;  /* 0x7fffffff0fff7812 */ /* 0x000fe2000780c0ff */
[----:B------:R-:W-:-:S06]  /*0630*/  IMAD.MOV.U32 R13, RZ, RZ, 0x7ff00000 ;  /* 0x7ff00000ff0d7424 */ /* 0x000fcc00078e00ff */
[----:B------:R-:W-:-:S10]  /*0640*/  DFMA R12, R14, R12, +INF ;  /* 0x7ff000000e0c742b */ /* 0x000fd4000000000c */
[----:B------:R-:W-:Y:S02]  /*0650*/  FSEL R16, R12, RZ, P0 ;  /* 0x000000ff0c107208 */ /* 0x000fe40000000000 */
[----:B------:R-:W-:-:S07]  /*0660*/  FSEL R17, R13, -QNAN , P0 ;  /* 0xfff000000d117808 */ /* 0x000fce0000000000 */
.L_x_1:
[----:B------:R-:W0:Y:S01]  /*0670*/  LDC.64 R12, c[0x0][0x380] ;  /* 0x0000e000ff0c7b82 */ /* 0x000e220000000a00 */
[----:B-----5:R-:W-:-:S07]  /*0680*/  DFMA R8, -R10, R16, R8 ;  /* 0x000000100a08722b */ /* 0x020fce0000000108 */
[----:B0-----:R0:W-:Y:S04]  /*0690*/  STG.E.64 desc[UR12][R12.64], R8 ;  /* 0x000000080c007986 */ /* 0x0011e8000c101b0c */
[----:B------:R-:W2:Y:S04]  /*06a0*/  LDG.E.64 R10, desc[UR12][R2.64] ;  /* 0x0000000c020a7981 */ /* 0x000ea8000c1e1b00 */
[----:B------:R-:W5:Y:S01]  /*06b0*/  LDG.E.64 R6, desc[UR12][R6.64] ;  /* 0x0000000c06067981 */ /* 0x000f62000c1e1b00 */
[----:B--2---:R-:W-:Y:S01]  /*06c0*/  ISETP.GT.AND P0, PT, R11, 0xfffff, PT ;  /* 0x000fffff0b00780c */ /* 0x004fe20003f04270 */
[----:B------:R-:W-:Y:S01]  /*06d0*/  IMAD.MOV.U32 R14, RZ, RZ, R10 ;  /* 0x000000ffff0e7224 */ /* 0x000fe200078e000a */
[----:B------:R-:W-:Y:S01]  /*06e0*/  MOV R15, R11 ;  /* 0x0000000b000f7202 */ /* 0x000fe20000000f00 */
[----:B------:R-:W-:-:S02]  /*06f0*/  IMAD.MOV.U32 R20, RZ, RZ, R11 ;  /* 0x000000ffff147224 */ /* 0x000fc400078e000b */
[----:B------:R-:W-:-:S08]  /*0700*/  IMAD.MOV.U32 R18, RZ, RZ, R10 ;  /* 0x000000ffff127224 */ /* 0x000fd000078e000a */
[----:B------:R-:W-:-:S10]  /*0710*/  @!P0 DMUL R14, R14, 1.80143985094819840000e+16 ;  /* 0x435000000e0e8828 */ /* 0x000fd40000000000 */
[----:B------:R-:W-:Y:S02]  /*0720*/  @!P0 IMAD.MOV.U32 R20, RZ, RZ, R15 ;  /* 0x000000ffff148224 */ /* 0x000fe400078e000f */
[----:B------:R-:W-:Y:S02]  /*0730*/  @!P0 IMAD.MOV.U32 R18, RZ, RZ, R14 ;  /* 0x000000ffff128224 */ /* 0x000fe400078e000e */
[----:B------:R-:W-:-:S05]  /*0740*/  VIADD R5, R20, 0xffffffff ;  /* 0xffffffff14057836 */ /* 0x000fca0000000000 */
[----:B------:R-:W-:Y:S01]  /*0750*/  ISETP.GE.U32.AND P1, PT, R5, 0x7fefffff, PT ;  /* 0x7fefffff0500780c */ /* 0x000fe20003f26070 */
[----:B------:R-:W-:Y:S01]  /*0760*/  IMAD.MOV.U32 R5, RZ, RZ, -0x3ff ;  /* 0xfffffc01ff057424 */ /* 0x000fe200078e00ff */
[----:B------:R-:W-:-:S11]  /*0770*/  @!P0 MOV R5, 0xfffffbcb ;  /* 0xfffffbcb00058802 */ /* 0x000fd60000000f00 */
[----:B0-----:R-:W-:Y:S05]  /*0780*/  @!P1 BRA `(.L_x_2) ;  /* 0x00000000001c9947 */ /* 0x001fea0003800000 */
[----:B------:R-:W-:Y:S01]  /*0790*/  IMAD.MOV.U32 R10, RZ, RZ, 0x0 ;  /* 0x00000000ff0a7424 */ /* 0x000fe200078e00ff */
[----:B------:R-:W-:Y:S01]  /*07a0*/  LOP3.LUT P0, RZ, R15, 0x7fffffff, RZ, 0xc0, !PT ;  /* 0x7fffffff0fff7812 */ /* 0x000fe2000780c0ff */
[----:B------:R-:W-:-:S06]  /*07b0*/  IMAD.MOV.U32 R11, RZ, RZ, 0x7ff00000 ;  /* 0x7ff00000ff0b7424 */ /* 0x000fcc00078e00ff */
[----:B------:R-:W-:-:S10]  /*07c0*/  DFMA R10, R14, R10, +INF ;  /* 0x7ff000000e0a742b */ /* 0x000fd4000000000a */
[----:B------:R-:W-:Y:S02]  /*07d0*/  FSEL R18, R10, RZ, P0 ;  /* 0x000000ff0a127208 */ /* 0x000fe40000000000 */
[----:B------:R-:W-:Y:S01]  /*07e0*/  FSEL R19, R11, -QNAN , P0 ;  /* 0xfff000000b137808 */ /* 0x000fe20000000000 */
[----:B------:R-:W-:Y:S06]  /*07f0*/  BRA `(.L_x_3) ;  /* 0x0000000000fc7947 */ /* 0x000fec0003800000 */
.L_x_2:
[----:B------:R-:W-:Y:S01]  /*0800*/  LOP3.LUT R10, R20, 0xfffff, RZ, 0xc0, !PT ;  /* 0x000fffff140a7812 */ /* 0x000fe200078ec0ff */
[----:B------:R-:W-:Y:S01]  /*0810*/  IMAD.MOV.U32 R24, RZ, RZ, -0x748574fc ;  /* 0x8b7a8b04ff187424 */ /* 0x000fe200078e00ff */
[----:B------:R-:W-:Y:S01]  /*0820*/  MOV R16, RZ ;  /* 0x000000ff00107202 */ /* 0x000fe20000000f00 */
[----:B------:R-:W-:Y:S01]  /*0830*/  IMAD.MOV.U32 R25, RZ, RZ, 0x3ed0ee25 ;  /* 0x3ed0ee25ff197424 */ /* 0x000fe200078e00ff */
        /* <DEDUP_REMOVED lines=58> */
[----:B------:R-:W-:-:S11]  /*0be0*/  DADD R18, R18, R16 ;  /* 0x0000000012127229 */ /* 0x000fd60000000010 */
.L_x_3:
[----:B-----5:R-:W-:Y:S01]  /*0bf0*/  DFMA R8, -R6, R18, R8 ;  /* 0x000000120608722b */ /* 0x020fe20000000108 */
[----:B------:R-:W-:Y:S01]  /*0c00*/  UIADD3 UR4, UPT, UPT, UR4, 0x2, URZ ;  /* 0x0000000204047890 */ /* 0x000fe2000fffe0ff */
[----:B------:R-:W-:Y:S01]  /*0c10*/  IADD3 R2, P0, PT, R2, 0x10, RZ ;  /* 0x0000001002027810 */ /* 0x000fe20007f1e0ff */
[----:B------:R-:W-:Y:S02]  /*0c20*/  VIADD R4, R4, 0x2 ;  /* 0x0000000204047836 */ /* 0x000fe40000000000 */
[----:B------:R-:W-:Y:S01]  /*0c30*/  UISETP.NE.AND UP0, UPT, UR4, 0xa, UPT ;  /* 0x0000000a0400788c */ /* 0x000fe2000bf05270 */
[----:B------:R-:W-:Y:S01]  /*0c40*/  IADD3.X R3, PT, PT, RZ, R3, RZ, P0, !PT ;  /* 0x00000003ff037210 */ /* 0x000fe200007fe4ff */
[----:B------:R0:W-:Y:S07]  /*0c50*/  STG.E.64 desc[UR12][R12.64], R8 ;  /* 0x000000080c007986 */ /* 0x0001ee000c101b0c */
[----:B------:R-:W-:Y:S05]  /*0c60*/  BRA.U UP0, `(.L_x_4) ;  /* 0xfffffff500207547 */ /* 0x000fea000b83ffff */
[----:B------:R-:W1:Y:S08]  /*0c70*/  LDC.64 R4, c[0x0][0x390] ;  /* 0x0000e400ff047b82 */ /* 0x000e700000000a00 */
[----:B------:R-:W2:Y:S01]  /*0c80*/  LDC.64 R2, c[0x0][0x398] ;  /* 0x0000e600ff027b82 */ /* 0x000ea20000000a00 */
[----:B-1----:R-:W-:-:S05]  /*0c90*/  IMAD.WIDE R4, R0, 0x8, R4 ;  /* 0x0000000800047825 */ /* 0x002fca00078e0204 */
[----:B------:R-:W3:Y:S04]  /*0ca0*/  LDG.E.64 R6, desc[UR12][R4.64+0x8] ;  /* 0x0000080c04067981 */ /* 0x000ee8000c1e1b00 */
[----:B0-----:R-:W3:Y:S04]  /*0cb0*/  LDG.E.64 R12, desc[UR12][R4.64] ;  /* 0x0000000c040c7981 */ /* 0x001ee8000c1e1b00 */
[----:B--2---:R-:W2:Y:S04]  /*0cc0*/  LDG.E.64 R8, desc[UR12][R2.64+0x8] ;  /* 0x0000080c02087981 */ /* 0x004ea8000c1e1b00 */
[----:B------:R-:W2:Y:S01]  /*0cd0*/  LDG.E.64 R10, desc[UR12][R2.64] ;  /* 0x0000000c020a7981 */ /* 0x000ea2000c1e1b00 */
[----:B---3--:R-:W-:Y:S01]  /*0ce0*/  DSETP.GT.AND P0, PT, R6, R12, PT ;  /* 0x0000000c0600722a */ /* 0x008fe20003f04000 */
[----:B------:R-:W0:Y:S02]  /*0cf0*/  LDC.64 R6, c[0x0][0x398] ;  /* 0x0000e600ff067b82 */ /* 0x000e240000000a00 */
[----:B------:R-:W3:Y:S03]  /*0d00*/  LDG.E.64 R12, desc[UR12][R4.64+0x10] ;  /* 0x0000100c040c7981 */ /* 0x000ee6000c1e1b00 */
[----:B------:R-:W-:-:S04]  /*0d10*/  SEL R15, RZ, 0x8, !P0 ;  /* 0x00000008ff0f7807 */ /* 0x000fc80004000000 */
[----:B------:R-:W-:-:S05]  /*0d20*/  IADD3 R14, P1, PT, R4, R15, RZ ;  /* 0x0000000f040e7210 */ /* 0x000fca0007f3e0ff */
[----:B------:R-:W-:Y:S02]  /*0d30*/  IMAD.X R15, RZ, RZ, R5, P1 ;  /* 0x000000ffff0f7224 */ /* 0x000fe400008e0605 */
[----:B--2---:R-:W-:Y:S01]  /*0d40*/  DSETP.GT.AND P1, PT, R8, R10, PT ;  /* 0x0000000a0800722a */ /* 0x004fe20003f24000 */
[----:B------:R-:W2:Y:S04]  /*0d50*/  LDG.E.64 R8, desc[UR12][R2.64+0x10] ;  /* 0x0000100c02087981 */ /* 0x000ea8000c1e1b00 */
[----:B------:R-:W3:Y:S01]  /*0d60*/  LDG.E.64 R14, desc[UR12][R14.64] ;  /* 0x0000000c0e0e7981 */ /* 0x000ee2000c1e1b00 */
[----:B------:R-:W-:-:S05]  /*0d70*/  SEL R19, RZ, 0x1, !P1 ;  /* 0x00000001ff137807 */ /* 0x000fca0004800000 */
[----:B0-----:R-:W-:-:S06]  /*0d80*/  IMAD.WIDE.U32 R10, R19, 0x8, R6 ;  /* 0x00000008130a7825 */ /* 0x001fcc00078e0006 */
[----:B------:R-:W2:Y:S01]  /*0d90*/  LDG.E.64 R10, desc[UR12][R10.64] ;  /* 0x0000000c0a0a7981 */ /* 0x000ea2000c1e1b00 */
[----:B------:R-:W-:Y:S01]  /*0da0*/  SEL R0, RZ, 0x1, !P0 ;  /* 0x00000001ff007807 */ /* 0x000fe20004000000 */
[----:B---3--:R-:W-:Y:S02]  /*0db0*/  DSETP.GT.AND P1, PT, R12, R14, PT ;  /* 0x0000000e0c00722a */ /* 0x008fe40003f24000 */
[----:B------:R-:W3:Y:S04]  /*0dc0*/  LDG.E.64 R14, desc[UR12][R4.64+0x18] ;  /* 0x0000180c040e7981 */ /* 0x000ee8000c1e1b00 */
[----:B------:R-:W-:-:S04]  /*0dd0*/  SEL R23, R0, 0x2, !P1 ;  /* 0x0000000200177807 */ /* 0x000fc80004800000 */
[----:B------:R-:W-:-:S05]  /*0de0*/  LEA R16, P0, R23, R4, 0x3 ;  /* 0x0000000417107211 */ /* 0x000fca00078018ff */
[----:B------:R-:W-:Y:S02]  /*0df0*/  IMAD.X R17, RZ, RZ, R5, P0 ;  /* 0x000000ffff117224 */ /* 0x000fe400000e0605 */
[----:B--2---:R-:W-:Y:S01]  /*0e00*/  DSETP.GT.AND P0, PT, R8, R10, PT ;  /* 0x0000000a0800722a */ /* 0x004fe20003f04000 */
[----:B------:R-:W2:Y:S05]  /*0e10*/  LDG.E.64 R8, desc[UR12][R2.64+0x18] ;  /* 0x0000180c02087981 */ /* 0x000eaa000c1e1b00 */
[----:B------:R-:W-:Y:S01]  /*0e20*/  SEL R21, R19, 0x2, !P0 ;  /* 0x0000000213157807 */ /* 0x000fe20004000000 */
[----:B------:R-:W3:Y:S04]  /*0e30*/  LDG.E.64 R16, desc[UR12][R16.64] ;  /* 0x0000000c10107981 */ /* 0x000ee8000c1e1b00 */
[----:B------:R-:W-:-:S06]  /*0e40*/  IMAD.WIDE.U32 R12, R21, 0x8, R6 ;  /* 0x00000008150c7825 */ /* 0x000fcc00078e0006 */
[----:B------:R-:W2:Y:S01]  /*0e50*/  LDG.E.64 R12, desc[UR12][R12.64] ;  /* 0x0000000c0c0c7981 */ /* 0x000ea2000c1e1b00 */
[----:B---3--:R-:W-:-:S03]  /*0e60*/  DSETP.GT.AND P0, PT, R14, R16, PT ;  /* 0x000000100e00722a */ /* 0x008fc60003f04000 */
[----:B------:R-:W3:Y:S03]  /*0e70*/  LDG.E.64 R14, desc[UR12][R4.64+0x20] ;  /* 0x0000200c040e7981 */ /* 0x000ee6000c1e1b00 */
[----:B------:R-:W-:-:S04]  /*0e80*/  SEL R23, R23, 0x3, !P0 ;  /* 0x0000000317177807 */ /* 0x000fc80004000000 */
[----:B------:R-:W-:Y:S01]  /*0e90*/  LEA R18, P1, R23, R4, 0x3 ;  /* 0x0000000417127211 */ /* 0x000fe200078218ff */
[----:B--2---:R-:W-:Y:S01]  /*0ea0*/  DSETP.GT.AND P0, PT, R8, R12, PT ;  /* 0x0000000c0800722a */ /* 0x004fe20003f04000 */
[----:B------:R-:W2:Y:S03]  /*0eb0*/  LDG.E.64 R8, desc[UR12][R2.64+0x20] ;  /* 0x0000200c02087981 */ /* 0x000ea6000c1e1b00 */
[----:B------:R-:W-:Y:S02]  /*0ec0*/  IMAD.X R19, RZ, RZ, R5, P1 ;  /* 0x000000ffff137224 */ /* 0x000fe400008e0605 */
[----:B------:R-:W-:-:S03]  /*0ed0*/  SEL R21, R21, 0x3, !P0 ;  /* 0x0000000315157807 */ /* 0x000fc60004000000 */
[----:B------:R-:W3:Y:S02]  /*0ee0*/  LDG.E.64 R16, desc[UR12][R18.64] ;  /* 0x0000000c12107981 */ /* 0x000ee4000c1e1b00 */
[----:B------:R-:W-:-:S06]  /*0ef0*/  IMAD.WIDE.U32 R10, R21, 0x8, R6 ;  /* 0x00000008150a7825 */ /* 0x000fcc00078e0006 */
[----:B------:R-:W2:Y:S01]  /*0f00*/  LDG.E.64 R10, desc[UR12][R10.64] ;  /* 0x0000000c0a0a7981 */ /* 0x000ea2000c1e1b00 */
[----:B---3--:R-:W-:-:S03]  /*0f10*/  DSETP.GT.AND P0, PT, R14, R16, PT ;  /* 0x000000100e00722a */ /* 0x008fc60003f04000 */
[----:B------:R-:W3:Y:S03]  /*0f20*/  LDG.E.64 R14, desc[UR12][R4.64+0x28] ;  /* 0x0000280c040e7981 */ /* 0x000ee6000c1e1b00 */
[----:B------:R-:W-:Y:S01]  /*0f30*/  SEL R23, R23, 0x4, !P0 ;  /* 0x0000000417177807 */ /* 0x000fe20004000000 */
[----:B--2---:R-:W-:-:S03]  /*0f40*/  DSETP.GT.AND P0, PT, R8, R10, PT ;  /* 0x0000000a0800722a */ /* 0x004fc60003f04000 */
[----:B------:R-:W-:Y:S01]  /*0f50*/  LEA R16, P1, R23, R4, 0x3 ;  /* 0x0000000417107211 */ /* 0x000fe200078218ff */
[----:B------:R-:W2:Y:S02]  /*0f60*/  LDG.E.64 R8, desc[UR12][R2.64+0x28] ;  /* 0x0000280c02087981 */ /* 0x000ea4000c1e1b00 */
[----:B------:R-:W-:Y:S02]  /*0f70*/  SEL R21, R21, 0x4, !P0 ;  /* 0x0000000415157807 */ /* 0x000fe40004000000 */
[----:B------:R-:W-:-:S03]  /*0f80*/  IADD3.X R17, PT, PT, RZ, R5, RZ, P1, !PT ;  /* 0x00000005ff117210 */ /* 0x000fc60000ffe4ff */
[----:B------:R-:W-:-:S03]  /*0f90*/  IMAD.WIDE.U32 R12, R21, 0x8, R6 ;  /* 0x00000008150c7825 */ /* 0x000fc600078e0006 */
[----:B------:R-:W3:Y:S04]  /*0fa0*/  LDG.E.64 R16, desc[UR12][R16.64] ;  /* 0x0000000c10107981 */ /* 0x000ee8000c1e1b00 */
[----:B------:R-:W2:Y:S01]  /*0fb0*/  LDG.E.64 R12, desc[UR12][R12.64] ;  /* 0x0000000c0c0c7981 */ /* 0x000ea2000c1e1b00 */
[----:B---3--:R-:W-:-:S03]  /*0fc0*/  DSETP.GT.AND P1, PT, R14, R16, PT ;  /* 0x000000100e00722a */ /* 0x008fc60003f24000 */
[----:B------:R-:W3:Y:S01]  /*0fd0*/  LDG.E.64 R14, desc[UR12][R4.64+0x30] ;  /* 0x0000300c040e7981 */ /* 0x000ee2000c1e1b00 */
[----:B--2---:R-:W-:Y:S02]  /*0fe0*/  DSETP.GT.AND P0, PT, R8, R12, PT ;  /* 0x0000000c0800722a */ /* 0x004fe40003f04000 */
[----:B------:R-:W-:Y:S01]  /*0ff0*/  SEL R23, R23, 0x5, !P1 ;  /* 0x0000000517177807 */ /* 0x000fe20004800000 */
[----:B------:R-:W2:Y:S03]  /*1000*/  LDG.E.64 R8, desc[UR12][R2.64+0x30] ;  /* 0x0000300c02087981 */ /* 0x000ea6000c1e1b00 */
[----:B------:R-:W-:Y:S02]  /*1010*/  SEL R21, R21, 0x5, !P0 ;  /* 0x0000000515157807 */ /* 0x000fe40004000000 */
[----:B------:R-:W-:-:S03]  /*1020*/  LEA R18, P1, R23, R4, 0x3 ;  /* 0x0000000417127211 */ /* 0x000fc600078218ff */
[----:B------:R-:W-:-:S04]  /*1030*/  IMAD.WIDE.U32 R10, R21, 0x8, R6 ;  /* 0x00000008150a7825 */ /* 0x000fc800078e0006 */
[----:B------:R-:W-:Y:S02]  /*1040*/  IMAD.X R19, RZ, RZ, R5, P1 ;  /* 0x000000ffff137224 */ /* 0x000fe400008e0605 */
[----:B------:R-:W2:Y:S04]  /*1050*/  LDG.E.64 R10, desc[UR12][R10.64] ;  /* 0x0000000c0a0a7981 */ /* 0x000ea8000c1e1b00 */
[----:B------:R-:W3:Y:S01]  /*1060*/  LDG.E.64 R16, desc[UR12][R18.64] ;  /* 0x0000000c12107981 */ /* 0x000ee2000c1e1b00 */
[----:B--2---:R-:W-:-:S03]  /*1070*/  DSETP.GT.AND P0, PT, R8, R10, PT ;  /* 0x0000000a0800722a */ /* 0x004fc60003f04000 */
[----:B------:R-:W2:Y:S01]  /*1080*/  LDG.E.64 R8, desc[UR12][R2.64+0x38] ;  /* 0x0000380c02087981 */ /* 0x000ea2000c1e1b00 */
[----:B---3--:R-:W-:Y:S02]  /*1090*/  DSETP.GT.AND P1, PT, R14, R16, PT ;  /* 0x000000100e00722a */ /* 0x008fe40003f24000 */
[----:B------:R-:W-:Y:S01]  /*10a0*/  SEL R17, R21, 0x6, !P0 ;  /* 0x0000000615117807 */ /* 0x000fe20004000000 */
[----:B------:R-:W3:Y:S03]  /*10b0*/  LDG.E.64 R14, desc[UR12][R4.64+0x38] ;  /* 0x0000380c040e7981 */ /* 0x000ee6000c1e1b00 */
[----:B------:R-:W-:Y:S01]  /*10c0*/  SEL R23, R23, 0x6, !P1 ;  /* 0x0000000617177807 */ /* 0x000fe20004800000 */
[----:B------:R-:W-:-:S03]  /*10d0*/  IMAD.WIDE.U32 R12, R17, 0x8, R6 ;  /* 0x00000008110c7825 */ /* 0x000fc600078e0006 */
[----:B------:R-:W-:-:S03]  /*10e0*/  LEA R20, P0, R23, R4, 0x3 ;  /* 0x0000000417147211 */ /* 0x000fc600078018ff */
[----:B------:R-:W2:Y:S02]  /*10f0*/  LDG.E.64 R12, desc[UR12][R12.64] ;  /* 0x0000000c0c0c7981 */ /* 0x000ea4000c1e1b00 */
[----:B------:R-:W-:-:S05]  /*1100*/  IMAD.X R21, RZ, RZ, R5, P0 ;  /* 0x000000ffff157224 */ /* 0x000fca00000e0605 */
[----:B------:R-:W3:Y:S01]  /*1110*/  LDG.E.64 R10, desc[UR12][R20.64] ;  /* 0x0000000c140a7981 */ /* 0x000ee2000c1e1b00 */
[----:B--2---:R-:W-:-:S03]  /*1120*/  DSETP.GT.AND P0, PT, R8, R12, PT ;  /* 0x0000000c0800722a */ /* 0x004fc60003f04000 */
[----:B------:R-:W2:Y:S01]  /*1130*/  LDG.E.64 R8, desc[UR12][R2.64+0x40] ;  /* 0x0000400c02087981 */ /* 0x000ea2000c1e1b00 */
[----:B---3--:R-:W-:Y:S02]  /*1140*/  DSETP.GT.AND P1, PT, R14, R10, PT ;  /* 0x0000000a0e00722a */ /* 0x008fe40003f24000 */
[----:B------:R-:W-:Y:S01]  /*1150*/  SEL R19, R17, 0x7, !P0 ;  /* 0x0000000711137807 */ /* 0x000fe20004000000 */
[----:B------:R-:W3:Y:S03]  /*1160*/  LDG.E.64 R14, desc[UR12][R4.64+0x40] ;  /* 0x0000400c040e7981 */ /* 0x000ee6000c1e1b00 */
[----:B------:R-:W-:Y:S01]  /*1170*/  SEL R23, R23, 0x7, !P1 ;  /* 0x0000000717177807 */ /* 0x000fe20004800000 */
[----:B------:R-:W-:Y:S01]  /*1180*/  IMAD.WIDE.U32 R10, R19, 0x8, R6 ;  /* 0x00000008130a7825 */ /* 0x000fe200078e0006 */
[----:B------:R-:W4:Y:S03]  /*1190*/  LDG.E.64 R12, desc[UR12][R4.64+0x48] ;  /* 0x0000480c040c7981 */ /* 0x000f26000c1e1b00 */
[----:B------:R-:W-:-:S02]  /*11a0*/  IMAD.WIDE R16, R23, 0x8, R4 ;  /* 0x0000000817107825 */ /* 0x000fc400078e0204 */
[----:B------:R-:W2:Y:S04]  /*11b0*/  LDG.E.64 R10, desc[UR12][R10.64] ;  /* 0x0000000c0a0a7981 */ /* 0x000ea8000c1e1b00 */
[----:B------:R-:W3:Y:S01]  /*11c0*/  LDG.E.64 R16, desc[UR12][R16.64] ;  /* 0x0000000c10107981 */ /* 0x000ee2000c1e1b00 */
[----:B--2---:R-:W-:Y:S02]  /*11d0*/  DSETP.GT.AND P0, PT, R8, R10, PT ;  /* 0x0000000a0800722a */ /* 0x004fe40003f04000 */
[----:B---3--:R-:W-:-:S04]  /*11e0*/  DSETP.GT.AND P1, PT, R14, R16, PT ;  /* 0x000000100e00722a */ /* 0x008fc80003f24000 */
[----:B------:R-:W-:Y:S02]  /*11f0*/  SEL R19, R19, 0x8, !P0 ;  /* 0x0000000813137807 */ /* 0x000fe40004000000 */
[----:B------:R-:W-:-:S03]  /*1200*/  SEL R23, R23, 0x8, !P1 ;  /* 0x0000000817177807 */ /* 0x000fc60004800000 */
[----:B------:R-:W-:Y:S02]  /*1210*/  IMAD.WIDE.U32 R8, R19, 0x8, R6 ;  /* 0x0000000813087825 */ /* 0x000fe400078e0006 */
[----:B------:R-:W2:Y:S02]  /*1220*/  LDG.E.64 R6, desc[UR12][R2.64+0x48] ;  /* 0x0000480c02067981 */ /* 0x000ea4000c1e1b00 */
[----:B------:R-:W-:Y:S02]  /*1230*/  IMAD.WIDE R14, R23, 0x8, R4 ;  /* 0x00000008170e7825 */ /* 0x000fe400078e0204 */
[----:B------:R-:W2:Y:S04]  /*1240*/  LDG.E.64 R8, desc[UR12][R8.64] ;  /* 0x0000000c08087981 */ /* 0x000ea8000c1e1b00 */
[----:B------:R-:W4:Y:S01]  /*1250*/  LDG.E.64 R14, desc[UR12][R14.64] ;  /* 0x0000000c0e0e7981 */ /* 0x000f22000c1e1b00 */
[----:B--2---:R-:W-:-:S02]  /*1260*/  DSETP.GT.AND P0, PT, R6, R8, PT ;  /* 0x000000080600722a */ /* 0x004fc40003f04000 */
[----:B----4-:R-:W-:-:S06]  /*1270*/  DSETP.GT.AND P1, PT, R12, R14, PT ;  /* 0x0000000e0c00722a */ /* 0x010fcc0003f24000 */
[----:B------:R-:W-:-:S04]  /*1280*/  ISETP.EQ.AND P2, PT, R23, R19, !P1 ;  /* 0x000000131700720c */ /* 0x000fc80004f42270 */
[----:B------:R-:W-:Y:S02]  /*1290*/  SEL R0, RZ, 0xffffffff, !P2 ;  /* 0xffffffffff007807 */ /* 0x000fe40005000000 */
[----:B------:R-:W-:-:S04]  /*12a0*/  @P0 SEL R0, RZ, 0xffffffff, !P1 ;  /* 0xffffffffff000807 */ /* 0x000fc80004800000 */
[----:B------:R-:W-:-:S04]  /*12b0*/  LOP3.LUT R0, R0, 0x1, RZ, 0xc0, !PT ;  /* 0x0000000100007812 */ /* 0x000fc800078ec0ff */
[----:B------:R-:W-:-:S13]  /*12c0*/  ISETP.NE.U32.AND P0, PT, R0, 0x1, PT ;  /* 0x000000010000780c */ /* 0x000fda0003f05070 */
[----:B------:R-:W-:Y:S05]  /*12d0*/  @P0 EXIT ;  /* 0x000000000000094d */ /* 0x000fea0003800000 */
[----:B------:R-:W0:Y:S02]  /*12e0*/  LDC.64 R2, c[0x0][0x388] ;  /* 0x0000e200ff027b82 */ /* 0x000e240000000a00 */
[----:B0-----:R-:W2:Y:S02]  /*12f0*/  LDG.E R0, desc[UR12][R2.64] ;  /* 0x0000000c02007981 */ /* 0x001ea4000c1e1900 */
[----:B--2---:R-:W-:-:S05]  /*1300*/  VIADD R5, R0, 0x1 ;  /* 0x0000000100057836 */ /* 0x004fca0000000000 */
[----:B------:R-:W-:Y:S01]  /*1310*/  STG.E desc[UR12][R2.64], R5 ;  /* 0x0000000502007986 */ /* 0x000fe2000c10190c */
[----:B------:R-:W-:Y:S05]  /*1320*/  EXIT ;  /* 0x000000000000794d */ /* 0x000fea0003800000 */
.L_x_5:
[----:B------:R-:W-:-:S00]  /*1330*/  BRA `(.L_x_5) ;  /* 0xfffffffc00fc7947 */ /* 0x000fc0000383ffff */
[----:B------:R-:W-:-:S00]  /*1340*/  NOP ;  /* 0x0000000000007918 */ /* 0x000fc00000000000 */
        /* <DEDUP_REMOVED lines=11> */
.L_x_38:


//--------------------- .text._Z8backwardP13NeuralNetworkPdS1_S1_S1_ --------------------------
	.section	.text._Z8backwardP13NeuralNetworkPdS1_S1_S1_,"ax",@progbits
	.align	128
        .global         _Z8backwardP13NeuralNetworkPdS1_S1_S1_
        .type           _Z8backwardP13NeuralNetworkPdS1_S1_S1_,@function
        .size           _Z8backwardP13NeuralNetworkPdS1_S1_S1_,(.L_x_39 - _Z8backwardP13NeuralNetworkPdS1_S1_S1_)
        .other          _Z8backwardP13NeuralNetworkPdS1_S1_S1_,@"STO_CUDA_ENTRY STV_DEFAULT"
_Z8backwardP13NeuralNetworkPdS1_S1_S1_:
.text._Z8backwardP13NeuralNetworkPdS1_S1_S1_:
[----:B------:R-:W-:Y:S01]  /*0000*/  LDC R1, c[0x0][0x37c] ;  /* 0x0000df00ff017b82 */ /* 0x000fe20000000800 */
[----:B------:R-:W0:Y:S01]  /*0010*/  S2R R0, SR_TID.X ;  /* 0x0000000000007919 */ /* 0x000e220000002100 */
[----:B------:R-:W1:Y:S01]  /*0020*/  LDCU.64 UR8, c[0x0][0x358] ;  /* 0x00006b00ff0877ac */ /* 0x000e620008000a00 */
[----:B0-----:R-:W-:-:S13]  /*0030*/  ISETP.GT.U32.AND P0, PT, R0, 0x9, PT ;  /* 0x000000090000780c */ /* 0x001fda0003f04070 */
[----:B------:R-:W0:Y:S08]  /*0040*/  @!P0 LDC.64 R6, c[0x0][0x398] ;  /* 0x0000e600ff068b82 */ /* 0x000e300000000a00 */
[----:B------:R-:W2:Y:S01]  /*0050*/  @!P0 LDC.64 R8, c[0x0][0x3a0] ;  /* 0x0000e800ff088b82 */ /* 0x000ea20000000a00 */
[----:B0-----:R-:W-:-:S06]  /*0060*/  @!P0 IMAD.WIDE.U32 R6, R0, 0x8, R6 ;  /* 0x0000000800068825 */ /* 0x001fcc00078e0006 */
[----:B-1----:R-:W3:Y:S01]  /*0070*/  @!P0 LDG.E.64 R6, desc[UR8][R6.64] ;  /* 0x0000000806068981 */ /* 0x002ee2000c1e1b00 */
[----:B--2---:R-:W-:-:S06]  /*0080*/  @!P0 IMAD.WIDE.U32 R8, R0, 0x8, R8 ;  /* 0x0000000800088825 */ /* 0x004fcc00078e0008 */
[----:B------:R-:W3:Y:S01]  /*0090*/  @!P0 LDG.E.64 R8, desc[UR8][R8.64] ;  /* 0x0000000808088981 */ /* 0x000ee2000c1e1b00 */
[----:B------:R-:W0:Y:S01]  /*00a0*/  S2UR UR5, SR_CgaCtaId ;  /* 0x00000000000579c3 */ /* 0x000e220000008800 */
[----:B------:R-:W-:-:S07]  /*00b0*/  UMOV UR4, 0x400 ;  /* 0x0000040000047882 */ /* 0x000fce0000000000 */
[----:B------:R-:W1:Y:S01]  /*00c0*/  LDC.64 R4, c[0x0][0x380] ;  /* 0x0000e000ff047b82 */ /* 0x000e620000000a00 */
[----:B0-----:R-:W-:-:S06]  /*00d0*/  ULEA UR6, UR5, UR4, 0x18 ;  /* 0x0000000405067291 */ /* 0x001fcc000f8ec0ff */
[----:B------:R-:W-:Y:S01]  /*00e0*/  LEA R2, R0, UR6, 0x3 ;  /* 0x0000000600027c11 */ /* 0x000fe2000f8e18ff */
[----:B---3--:R-:W-:-:S07]  /*00f0*/  @!P0 DADD R16, R6, -R8 ;  /* 0x0000000006108229 */ /* 0x008fce0000000808 */
[----:B------:R0:W-:Y:S01]  /*0100*/  @!P0 STS.64 [R2], R16 ;  /* 0x0000001002008388 */ /* 0x0001e20000000a00 */
[----:B------:R-:W-:Y:S06]  /*0110*/  BAR.SYNC.DEFER_BLOCKING 0x0 ;  /* 0x0000000000007b1d */ /* 0x000fec0000010000 */
[----:B-1----:R-:W2:Y:S04]  /*0120*/  LDG.E.64 R22, desc[UR8][R4.64+0x8] ;  /* 0x0000080804167981 */ /* 0x002ea8000c1e1b00 */
[----:B------:R-:W1:Y:S04]  /*0130*/  LDS.128 R12, [UR6] ;  /* 0x00000006ff0c7984 */ /* 0x000e680008000c00 */
[----:B------:R-:W3:Y:S01]  /*0140*/  LDS.128 R8, [UR6+0x10] ;  /* 0x00001006ff087984 */ /* 0x000ee20008000c00 */
[----:B--2---:R-:W-:-:S05]  /*0150*/  IMAD.WIDE.U32 R22, R0, 0x8, R22 ;  /* 0x0000000800167825 */ /* 0x004fca00078e0016 */
[----:B------:R-:W1:Y:S04]  /*0160*/  LDG.E.64 R18, desc[UR8][R22.64] ;  /* 0x0000000816127981 */ /* 0x000e68000c1e1b00 */
[----:B------:R-:W2:Y:S04]  /*0170*/  LDG.E.64 R6, desc[UR8][R22.64+0x400] ;  /* 0x0004000816067981 */ /* 0x000ea8000c1e1b00 */
[----:B------:R-:W3:Y:S04]  /*0180*/  LDG.E.64 R20, desc[UR8][R22.64+0x800] ;  /* 0x0008000816147981 */ /* 0x000ee8000c1e1b00 */
[----:B------:R-:W4:Y:S04]  /*0190*/  LDG.E.64 R30, desc[UR8][R22.64+0xc00] ;  /* 0x000c0008161e7981 */ /* 0x000f28000c1e1b00 */
[----:B------:R-:W5:Y:S04]  /*01a0*/  LDG.E.64 R28, desc[UR8][R22.64+0x1000] ;  /* 0x00100008161c7981 */ /* 0x000f68000c1e1b00 */
[----:B------:R-:W5:Y:S04]  /*01b0*/  LDG.E.64 R26, desc[UR8][R22.64+0x1400] ;  /* 0x00140008161a7981 */ /* 0x000f68000c1e1b00 */
[----:B0-----:R-:W5:Y:S04]  /*01c0*/  LDG.E.64 R16, desc[UR8][R22.64+0x1c00] ;  /* 0x001c000816107981 */ /* 0x001f68000c1e1b00 */
[----:B------:R-:W5:Y:S01]  /*01d0*/  LDG.E.64 R24, desc[UR8][R22.64+0x2000] ;  /* 0x0020000816187981 */ /* 0x000f62000c1e1b00 */
[----:B-1----:R-:W-:Y:S01]  /*01e0*/  DFMA R12, R18, R12, RZ ;  /* 0x0000000c120c722b */ /* 0x002fe200000000ff */
[----:B------:R-:W0:Y:S07]  /*01f0*/  LDC.64 R18, c[0x0][0x390] ;  /* 0x0000e400ff127b82 */ /* 0x000e2e0000000a00 */
[----:B--2---:R-:W-:Y:S01]  /*0200*/  DFMA R12, R6, R14, R12 ;  /* 0x0000000e060c722b */ /* 0x004fe2000000000c */
[----:B------:R-:W2:Y:S07]  /*0210*/  LDG.E.64 R6, desc[UR8][R22.64+0x1800] ;  /* 0x0018000816067981 */ /* 0x000eae000c1e1b00 */
[----:B---3--:R-:W-:-:S02]  /*0220*/  DFMA R8, R20, R8, R12 ;  /* 0x000000081408722b */ /* 0x008fc4000000000c */
[----:B------:R-:W5:Y:S04]  /*0230*/  LDS.128 R12, [UR6+0x20] ;  /* 0x00002006ff0c7984 */ /* 0x000f680008000c00 */
[----:B------:R-:W3:Y:S01]  /*0240*/  LDG.E.64 R22, desc[UR8][R22.64+0x2400] ;  /* 0x0024000816167981 */ /* 0x000ee2000c1e1b00 */
[----:B0-----:R-:W-:-:S05]  /*0250*/  IMAD.WIDE.U32 R18, R0, 0x8, R18 ;  /* 0x0000000800127825 */ /* 0x001fca00078e0012 */
[----:B------:R-:W3:Y:S01]  /*0260*/  LDG.E.64 R20, desc[UR8][R18.64] ;  /* 0x0000000812147981 */ /* 0x000ee2000c1e1b00 */
[----:B----4-:R-:W-:-:S08]  /*0270*/  DFMA R8, R30, R10, R8 ;  /* 0x0000000a1e08722b */ /* 0x010fd00000000008 */
[----:B-----5:R-:W-:Y:S02]  /*0280*/  DFMA R12, R28, R12, R8 ;  /* 0x0000000c1c0c722b */ /* 0x020fe40000000008 */
[----:B------:R-:W2:Y:S06]  /*0290*/  LDS.128 R8, [UR6+0x30] ;  /* 0x00003006ff087984 */ /* 0x000eac0008000c00 */
[----:B------:R-:W-:Y:S02]  /*02a0*/  DFMA R26, R26, R14, R12 ;  /* 0x0000000e1a1a722b */ /* 0x000fe4000000000c */
[----:B------:R-:W0:Y:S01]  /*02b0*/  LDS.128 R12, [UR6+0x40] ;  /* 0x00004006ff0c7984 */ /* 0x000e220008000c00 */
[----:B------:R-:W-:-:S04]  /*02c0*/  UIADD3 UR4, UPT, UPT, UR4, 0x50, URZ ;  /* 0x0000005004047890 */ /* 0x000fc8000fffe0ff */
[----:B------:R-:W-:-:S06]  /*02d0*/  ULEA UR4, UR5, UR4, 0x18 ;  /* 0x0000000405047291 */ /* 0x000fcc000f8ec0ff */
[----:B------:R-:W-:Y:S01]  /*02e0*/  LEA R3, R0, UR4, 0x3 ;  /* 0x0000000400037c11 */ /* 0x000fe2000f8e18ff */
[----:B------:R-:W-:Y:S01]  /*02f0*/  UMOV UR10, 0x47ae147b ;  /* 0x47ae147b000a7882 */ /* 0x000fe20000000000 */
[----:B------:R-:W-:-:S03]  /*0300*/  UMOV UR11, 0x3f847ae1 ;  /* 0x3f847ae1000b7882 */ /* 0x000fc60000000000 */
[----:B------:R-:W1:Y:S01]  /*0310*/  LDCU.64 UR4, c[0x0][0x388] ;  /* 0x00007100ff0477ac */ /* 0x000e620008000a00 */
[----:B--2---:R-:W-:-:S08]  /*0320*/  DFMA R6, R6, R8, R26 ;  /* 0x000000080606722b */ /* 0x004fd0000000001a */
[----:B------:R-:W-:-:S08]  /*0330*/  DFMA R6, R16, R10, R6 ;  /* 0x0000000a1006722b */ /* 0x000fd00000000006 */
[----:B0-----:R-:W-:Y:S02]  /*0340*/  DFMA R6, R24, R12, R6 ;  /* 0x0000000c1806722b */ /* 0x001fe40000000006 */
[----:B---3--:R-:W-:Y:S01]  /*0350*/  DSETP.GT.AND P1, PT, R20, RZ, PT ;  /* 0x000000ff1400722a */ /* 0x008fe20003f24000 */
[----:B------:R-:W-:-:S05]  /*0360*/  MOV R8, RZ ;  /* 0x000000ff00087202 */ /* 0x000fca0000000f00 */
[----:B------:R-:W-:Y:S01]  /*0370*/  DFMA R6, R22, R14, R6 ;  /* 0x0000000e1606722b */ /* 0x000fe20000000006 */
[----:B------:R-:W-:-:S07]  /*0380*/  FSEL R9, RZ, 1.875, !P1 ;  /* 0x3ff00000ff097808 */ /* 0x000fce0004800000 */
[----:B------:R-:W-:-:S07]  /*0390*/  DMUL R6, R6, R8 ;  /* 0x0000000806067228 */ /* 0x000fce0000000000 */
[----:B------:R-:W-:Y:S01]  /*03a0*/  STS.64 [R3], R6 ;  /* 0x0000000603007388 */ /* 0x000fe20000000a00 */
[----:B------:R-:W-:Y:S06]  /*03b0*/  BAR.SYNC.DEFER_BLOCKING 0x0 ;  /* 0x0000000000007b1d */ /* 0x000fec0000010000 */
[----:B------:R-:W2:Y:S04]  /*03c0*/  LDG.E.64 R8, desc[UR8][R4.64+0x8] ;  /* 0x0000080804087981 */ /* 0x000ea8000c1e1b00 */
[----:B------:R-:W3:Y:S01]  /*03d0*/  LDG.E.64 R12, desc[UR8][R18.64] ;  /* 0x00000008120c7981 */ /* 0x000ee2000c1e1b00 */
[----:B--2---:R-:W-:-:S03]  /*03e0*/  IMAD.WIDE.U32 R14, R0, 0x8, R8 ;  /* 0x00000008000e7825 */ /* 0x004fc600078e0008 */
[----:B------:R-:W0:Y:S04]  /*03f0*/  LDS.128 R8, [UR6] ;  /* 0x00000006ff087984 */ /* 0x000e280008000c00 */
[----:B------:R-:W3:Y:S01]  /*0400*/  LDG.E.64 R16, desc[UR8][R14.64] ;  /* 0x000000080e107981 */ /* 0x000ee2000c1e1b00 */
[----:B0-----:R-:W-:-:S08]  /*0410*/  DMUL R8, R8, UR10 ;  /* 0x0000000a08087c28 */ /* 0x001fd00008000000 */
[----:B---3--:R-:W-:-:S07]  /*0420*/  DFMA R8, -R8, R12, R16 ;  /* 0x0000000c0808722b */ /* 0x008fce0000000110 */
[----:B------:R0:W-:Y:S04]  /*0430*/  STG.E.64 desc[UR8][R14.64], R8 ;  /* 0x000000080e007986 */ /* 0x0001e8000c101b08 */
[----:B------:R-:W2:Y:S01]  /*0440*/  LDG.E.64 R6, desc[UR8][R4.64+0x8] ;  /* 0x0000080804067981 */ /* 0x000ea2000c1e1b00 */
[----:B------:R-:W-:Y:S01]  /*0450*/  DMUL R10, R10, UR10 ;  /* 0x0000000a0a0a7c28 */ /* 0x000fe20008000000 */
[----:B--2---:R-:W-:Y:S02]  /*0460*/  IMAD.WIDE.U32 R12, R0, 0x8, R6 ;  /* 0x00000008000c7825 */ /* 0x004fe400078e0006 */
[----:B------:R-:W2:Y:S04]  /*0470*/  LDG.E.64 R6, desc[UR8][R18.64] ;  /* 0x0000000812067981 */ /* 0x000ea8000c1e1b00 */
[----:B------:R-:W2:Y:S02]  /*0480*/  LDG.E.64 R16, desc[UR8][R12.64+0x400] ;  /* 0x000400080c107981 */ /* 0x000ea4000c1e1b00 */
[----:B--2---:R-:W-:-:S07]  /*0490*/  DFMA R6, -R10, R6, R16 ;  /* 0x000000060a06722b */ /* 0x004fce0000000110 */
[----:B------:R-:W-:Y:S04]  /*04a0*/  STG.E.64 desc[UR8][R12.64+0x400], R6 ;  /* 0x000400060c007986 */ /* 0x000fe8000c101b08 */
[----:B------:R-:W2:Y:S04]  /*04b0*/  LDG.E.64 R10, desc[UR8][R4.64+0x8] ;  /* 0x00000808040a7981 */ /* 0x000ea8000c1e1b00 */
[----:B------:R-:W3:Y:S01]  /*04c0*/  LDG.E.64 R16, desc[UR8][R18.64] ;  /* 0x0000000812107981 */ /* 0x000ee2000c1e1b00 */
[----:B--2---:R-:W-:-:S03]  /*04d0*/  IMAD.WIDE.U32 R20, R0, 0x8, R10 ;  /* 0x0000000800147825 */ /* 0x004fc600078e000a */
[----:B------:R-:W2:Y:S04]  /*04e0*/  LDS.128 R8, [UR6+0x10] ;  /* 0x00001006ff087984 */ /* 0x000ea80008000c00 */
[----:B0-----:R-:W3:Y:S01]  /*04f0*/  LDG.E.64 R14, desc[UR8][R20.64+0x800] ;  /* 0x00080008140e7981 */ /* 0x001ee2000c1e1b00 */
[----:B--2---:R-:W-:-:S08]  /*0500*/  DMUL R8, R8, UR10 ;  /* 0x0000000a08087c28 */ /* 0x004fd00008000000 */
[----:B---3--:R-:W-:-:S07]  /*0510*/  DFMA R8, -R8, R16, R14 ;  /* 0x000000100808722b */ /* 0x008fce000000010e */
[----:B------:R0:W-:Y:S04]  /*0520*/  STG.E.64 desc[UR8][R20.64+0x800], R8 ;  /* 0x0008000814007986 */ /* 0x0001e8000c101b08 */
[----:B------:R-:W2:Y:S04]  /*0530*/  LDG.E.64 R14, desc[UR8][R4.64+0x8] ;  /* 0x00000808040e7981 */ /* 0x000ea8000c1e1b00 */
[----:B------:R-:W3:Y:S01]  /*0540*/  LDG.E.64 R6, desc[UR8][R18.64] ;  /* 0x0000000812067981 */ /* 0x000ee2000c1e1b00 */
[----:B--2---:R-:W-:-:S05]  /*0550*/  IMAD.WIDE.U32 R14, R0, 0x8, R14 ;  /* 0x00000008000e7825 */ /* 0x004fca00078e000e */
[----:B------:R-:W3:Y:S01]  /*0560*/  LDG.E.64 R12, desc[UR8][R14.64+0xc00] ;  /* 0x000c00080e0c7981 */ /* 0x000ee2000c1e1b00 */
[----:B------:R-:W-:-:S08]  /*0570*/  DMUL R10, R10, UR10 ;  /* 0x0000000a0a0a7c28 */ /* 0x000fd00008000000 */
[----:B---3--:R-:W-:-:S07]  /*0580*/  DFMA R6, -R10, R6, R12 ;  /* 0x000000060a06722b */ /* 0x008fce000000010c */
        /* <DEDUP_REMOVED lines=37> */
[----:B---3--:R-:W-:Y:S01]  /*07e0*/  DFMA R8, -R8, R12, R20 ;  /* 0x0000000c0808722b */ /* 0x008fe20000000114 */
[----:B------:R0:W2:Y:S06]  /*07f0*/  LDS.64 R20, [R3] ;  /* 0x0000000003147984 */ /* 0x0000ac0000000a00 */
[----:B------:R3:W-:Y:S04]  /*0800*/  STG.E.64 desc[UR8][R16.64+0x2000], R8 ;  /* 0x0020000810007986 */ /* 0x0007e8000c101b08 */
[----:B------:R-:W4:Y:S04]  /*0810*/  LDG.E.64 R12, desc[UR8][R4.64+0x8] ;  /* 0x00000808040c7981 */ /* 0x000f28000c1e1b00 */
[----:B------:R5:W3:Y:S01]  /*0820*/  LDG.E.64 R6, desc[UR8][R18.64] ;  /* 0x0000000812067981 */ /* 0x000ae2000c1e1b00 */
[----:B----4-:R-:W-:-:S05]  /*0830*/  IMAD.WIDE.U32 R12, R0, 0x8, R12 ;  /* 0x00000008000c7825 */ /* 0x010fca00078e000c */
[----:B------:R-:W3:Y:S01]  /*0840*/  LDG.E.64 R14, desc[UR8][R12.64+0x2400] ;  /* 0x002400080c0e7981 */ /* 0x000ee2000c1e1b00 */
[----:B------:R-:W-:Y:S01]  /*0850*/  DMUL R10, R10, UR10 ;  /* 0x0000000a0a0a7c28 */ /* 0x000fe20008000000 */
[----:B-1----:R-:W-:-:S04]  /*0860*/  UIADD3 UR4, UP0, UPT, UR4, 0x20, URZ ;  /* 0x0000002004047890 */ /* 0x002fc8000ff1e0ff */
[----:B------:R-:W-:Y:S02]  /*0870*/  UIADD3.X UR5, UPT, UPT, URZ, UR5, URZ, UP0, !UPT ;  /* 0x00000005ff057290 */ /* 0x000fe400087fe4ff */
[----:B0-----:R-:W-:Y:S01]  /*0880*/  IMAD.U32 R3, RZ, RZ, UR4 ;  /* 0x00000004ff037e24 */ /* 0x001fe2000f8e00ff */
[----:B------:R-:W-:-:S03]  /*0890*/  UMOV UR4, URZ ;  /* 0x000000ff00047c82 */ /* 0x000fc60008000000 */
[----:B-----5:R-:W-:Y:S01]  /*08a0*/  MOV R18, UR5 ;  /* 0x0000000500127c02 */ /* 0x020fe20008000f00 */
[----:B---3--:R-:W-:-:S07]  /*08b0*/  DFMA R14, -R10, R6, R14 ;  /* 0x000000060a0e722b */ /* 0x008fce000000010e */
[----:B------:R0:W-:Y:S01]  /*08c0*/  STG.E.64 desc[UR8][R12.64+0x2400], R14 ;  /* 0x0024000e0c007986 */ /* 0x0001e2000c101b08 */
[----:B------:R-:W-:Y:S01]  /*08d0*/  IMAD.WIDE.U32 R10, R0, 0x1880, RZ ;  /* 0x00001880000a7825 */ /* 0x000fe200078e00ff */
[----:B--2---:R-:W-:Y:S02]  /*08e0*/  DMUL R6, R20, UR10 ;  /* 0x0000000a14067c28 */ /* 0x004fe40008000000 */
[----:B------:R-:W-:-:S09]  /*08f0*/  LOP3.LUT R10, R10, 0x20, RZ, 0xfc, !PT ;  /* 0x000000200a0a7812 */ /* 0x000fd200078efcff */
.L_x_6:
[----:B------:R-:W0:Y:S02]  /*0900*/  LDG.E.64 R8, desc[UR8][R4.64] ;  /* 0x0000000804087981 */ /* 0x000e24000c1e1b00 */
[----:B0-2---:R-:W-:Y:S02]  /*0910*/  IADD3 R14, P1, PT, R8, R10, RZ ;  /* 0x0000000a080e7210 */ /* 0x005fe40007f3e0ff */
[----:B------:R-:W-:-:S03]  /*0920*/  MOV R8, R3 ;  /* 0x0000000300087202 */ /* 0x000fc60000000f00 */
[----:B------:R-:W-:Y:S02]  /*0930*/  IMAD.X R15, R9, 0x1, R11, P1 ;  /* 0x00000001090f7824 */ /* 0x000fe400008e060b */
[----:B------:R-:W-:-:S03]  /*0940*/  IMAD.MOV.U32 R9, RZ, RZ, R18 ;  /* 0x000000ffff097224 */ /* 0x000fc600078e0012 */
[----:B------:R-:W2:Y:S04]  /*0950*/  LDG.E.64 R16, desc[UR8][R14.64+-0x20] ;  /* 0xffffe0080e107981 */ /* 0x000ea8000c1e1b00 */
[----:B------:R-:W2:Y:S02]  /*0960*/  LDG.E.64 R12, desc[UR8][R8.64+-0x20] ;  /* 0xffffe008080c7981 */ /* 0x000ea4000c1e1b00 */
[----:B--2---:R-:W-:-:S07]  /*0970*/  DFMA R12, -R6, R12, R16 ;  /* 0x0000000c060c722b */ /* 0x004fce0000000110 */
[----:B------:R0:W-:Y:S04]  /*0980*/  STG.E.64 desc[UR8][R14.64+-0x20], R12 ;  /* 0xffffe00c0e007986 */ /* 0x0001e8000c101b08 */
[----:B------:R-:W2:Y:S02]  /*0990*/  LDG.E.64 R16, desc[UR8][R4.64] ;  /* 0x0000000804107981 */ /* 0x000ea4000c1e1b00 */
[----:B--2---:R-:W-:-:S04]  /*09a0*/  IADD3 R18, P1, PT, R16, R10, RZ ;  /* 0x0000000a10127210 */ /* 0x004fc80007f3e0ff */
[----:B------:R-:W-:Y:S02]  /*09b0*/  IADD3.X R19, PT, PT, R17, R11, RZ, P1, !PT ;  /* 0x0000000b11137210 */ /* 0x000fe40000ffe4ff */
[----:B------:R-:W2:Y:S04]  /*09c0*/  LDG.E.64 R16, desc[UR8][R8.64+-0x18] ;  /* 0xffffe80808107981 */ /* 0x000ea8000c1e1b00 */
[----:B------:R-:W2:Y:S02]  /*09d0*/  LDG.E.64 R20, desc[UR8][R18.64+-0x18] ;  /* 0xffffe80812147981 */ /* 0x000ea4000c1e1b00 */
[----:B--2---:R-:W-:-:S07]  /*09e0*/  DFMA R16, -R6, R16, R20 ;  /* 0x000000100610722b */ /* 0x004fce0000000114 */
[----:B------:R1:W-:Y:S04]  /*09f0*/  STG.E.64 desc[UR8][R18.64+-0x18], R16 ;  /* 0xffffe81012007986 */ /* 0x0003e8000c101b08 */
[----:B------:R-:W2:Y:S04]  /*0a00*/  LDG.E.64 R20, desc[UR8][R4.64] ;  /* 0x0000000804147981 */ /* 0x000ea8000c1e1b00 */
[----:B0-----:R-:W3:Y:S01]  /*0a10*/  LDG.E.64 R12, desc[UR8][R8.64+-0x10] ;  /* 0xfffff008080c7981 */ /* 0x001ee2000c1e1b00 */
[----:B--2---:R-:W-:-:S05]  /*0a20*/  IADD3 R20, P1, PT, R20, R10, RZ ;  /* 0x0000000a14147210 */ /* 0x004fca0007f3e0ff */
[----:B------:R-:W-:-:S05]  /*0a30*/  IMAD.X R21, R21, 0x1, R11, P1 ;  /* 0x0000000115157824 */ /* 0x000fca00008e060b */
[----:B------:R-:W3:Y:S02]  /*0a40*/  LDG.E.64 R14, desc[UR8][R20.64+-0x10] ;  /* 0xfffff008140e7981 */ /* 0x000ee4000c1e1b00 */
[----:B---3--:R-:W-:-:S07]  /*0a50*/  DFMA R12, -R6, R12, R14 ;  /* 0x0000000c060c722b */ /* 0x008fce000000010e */
[----:B------:R0:W-:Y:S04]  /*0a60*/  STG.E.64 desc[UR8][R20.64+-0x10], R12 ;  /* 0xfffff00c14007986 */ /* 0x0001e8000c101b08 */
[----:B------:R-:W2:Y:S02]  /*0a70*/  LDG.E.64 R14, desc[UR8][R4.64] ;  /* 0x00000008040e7981 */ /* 0x000ea4000c1e1b00 */
[----:B--2---:R-:W-:-:S04]  /*0a80*/  IADD3 R22, P1, PT, R14, R10, RZ ;  /* 0x0000000a0e167210 */ /* 0x004fc80007f3e0ff */
[----:B------:R-:W-:Y:S02]  /*0a90*/  IADD3.X R23, PT, PT, R15, R11, RZ, P1, !PT ;  /* 0x0000000b0f177210 */ /* 0x000fe40000ffe4ff */
[----:B------:R-:W2:Y:S04]  /*0aa0*/  LDG.E.64 R14, desc[UR8][R8.64+-0x8] ;  /* 0xfffff808080e7981 */ /* 0x000ea8000c1e1b00 */
[----:B-1----:R-:W2:Y:S02]  /*0ab0*/  LDG.E.64 R16, desc[UR8][R22.64+-0x8] ;  /* 0xfffff80816107981 */ /* 0x002ea4000c1e1b00 */
        /* <DEDUP_REMOVED lines=9> */
[----:B------:R-:W2:Y:S04]  /*0b50*/  LDG.E.64 R18, desc[UR8][R4.64] ;  /* 0x0000000804127981 */ /* 0x000ea8000c1e1b00 */
[----:B-1----:R-:W3:Y:S01]  /*0b60*/  LDG.E.64 R14, desc[UR8][R8.64+0x8] ;  /* 0x00000808080e7981 */ /* 0x002ee2000c1e1b00 */
[----:B--2---:R-:W-:-:S04]  /*0b70*/  IADD3 R18, P1, PT, R18, R10, RZ ;  /* 0x0000000a12127210 */ /* 0x004fc80007f3e0ff */
[----:B------:R-:W-:-:S05]  /*0b80*/  IADD3.X R19, PT, PT, R19, R11, RZ, P1, !PT ;  /* 0x0000000b13137210 */ /* 0x000fca0000ffe4ff */
[----:B------:R-:W3:Y:S02]  /*0b90*/  LDG.E.64 R20, desc[UR8][R18.64+0x8] ;  /* 0x0000080812147981 */ /* 0x000ee4000c1e1b00 */
[----:B---3--:R-:W-:-:S07]  /*0ba0*/  DFMA R14, -R6, R14, R20 ;  /* 0x0000000e060e722b */ /* 0x008fce0000000114 */
[----:B------:R1:W-:Y:S04]  /*0bb0*/  STG.E.64 desc[UR8][R18.64+0x8], R14 ;  /* 0x0000080e12007986 */ /* 0x0003e8000c101b08 */
[----:B------:R-:W2:Y:S04]  /*0bc0*/  LDG.E.64 R20, desc[UR8][R4.64] ;  /* 0x0000000804147981 */ /* 0x000ea8000c1e1b00 */
[----:B0-----:R-:W3:Y:S01]  /*0bd0*/  LDG.E.64 R12, desc[UR8][R8.64+0x10] ;  /* 0x00001008080c7981 */ /* 0x001ee2000c1e1b00 */
[----:B--2---:R-:W-:-:S04]  /*0be0*/  IADD3 R20, P1, PT, R20, R10, RZ ;  /* 0x0000000a14147210 */ /* 0x004fc80007f3e0ff */
[----:B------:R-:W-:-:S05]  /*0bf0*/  IADD3.X R21, PT, PT, R21, R11, RZ, P1, !PT ;  /* 0x0000000b15157210 */ /* 0x000fca0000ffe4ff */
[----:B------:R-:W3:Y:S02]  /*0c00*/  LDG.E.64 R16, desc[UR8][R20.64+0x10] ;  /* 0x0000100814107981 */ /* 0x000ee4000c1e1b00 */
[----:B---3--:R-:W-:-:S07]  /*0c10*/  DFMA R12, -R6, R12, R16 ;  /* 0x0000000c060c722b */ /* 0x008fce0000000110 */
[----:B------:R2:W-:Y:S04]  /*0c20*/  STG.E.64 desc[UR8][R20.64+0x10], R12 ;  /* 0x0000100c14007986 */ /* 0x0005e8000c101b08 */
[----:B------:R-:W3:Y:S04]  /*0c30*/  LDG.E.64 R16, desc[UR8][R4.64] ;  /* 0x0000000804107981 */ /* 0x000ee8000c1e1b00 */
[----:B-1----:R-:W4:Y:S01]  /*0c40*/  LDG.E.64 R14, desc[UR8][R8.64+0x18] ;  /* 0x00001808080e7981 */ /* 0x002f22000c1e1b00 */
[----:B---3--:R-:W-:-:S05]  /*0c50*/  IADD3 R16, P1, PT, R16, R10, RZ ;  /* 0x0000000a10107210 */ /* 0x008fca0007f3e0ff */
[----:B------:R-:W-:-:S05]  /*0c60*/  IMAD.X R17, R17, 0x1, R11, P1 ;  /* 0x0000000111117824 */ /* 0x000fca00008e060b */
[----:B------:R-:W4:Y:S01]  /*0c70*/  LDG.E.64 R18, desc[UR8][R16.64+0x18] ;  /* 0x0000180810127981 */ /* 0x000f22000c1e1b00 */
[----:B------:R-:W-:-:S04]  /*0c80*/  UIADD3 UR4, UPT, UPT, UR4, 0x8, URZ ;  /* 0x0000000804047890 */ /* 0x000fc8000fffe0ff */
[----:B------:R-:W-:Y:S01]  /*0c90*/  UISETP.NE.AND UP0, UPT, UR4, 0x310, UPT ;  /* 0x000003100400788c */ /* 0x000fe2000bf05270 */
[----:B------:R-:W-:Y:S02]  /*0ca0*/  IADD3 R3, P2, PT, R8, 0x40, RZ ;  /* 0x0000004008037810 */ /* 0x000fe40007f5e0ff */
[----:B------:R-:W-:-:S04]  /*0cb0*/  IADD3 R10, P1, PT, R10, 0x40, RZ ;  /* 0x000000400a0a7810 */ /* 0x000fc80007f3e0ff */
[----:B------:R-:W-:Y:S01]  /*0cc0*/  IADD3.X R11, PT, PT, RZ, R11, RZ, P1, !PT ;  /* 0x0000000bff0b7210 */ /* 0x000fe20000ffe4ff */
[----:B----4-:R-:W-:-:S07]  /*0cd0*/  DFMA R14, -R6, R14, R18 ;  /* 0x0000000e060e722b */ /* 0x010fce0000000112 */
[----:B------:R2:W-:Y:S01]  /*0ce0*/  STG.E.64 desc[UR8][R16.64+0x18], R14 ;  /* 0x0000180e10007986 */ /* 0x0005e2000c101b08 */
[----:B------:R-:W-:Y:S01]  /*0cf0*/  IADD3.X R18, PT, PT, RZ, R9, RZ, P2, !PT ;  /* 0x00000009ff127210 */ /* 0x000fe200017fe4ff */
[----:B------:R-:W-:Y:S06]  /*0d00*/  BRA.U UP0, `(.L_x_6) ;  /* 0xfffffff900fc7547 */ /* 0x000fec000b83ffff */
[----:B------:R-:W-:Y:S04]  /*0d10*/  BSSY.RECONVERGENT B0, `(.L_x_7) ;  /* 0x000000a000007945 */ /* 0x000fe80003800200 */
[----:B------:R-:W-:Y:S05]  /*0d20*/  @P0 BRA `(.L_x_8) ;  /* 0x0000000000200947 */ /* 0x000fea0003800000 */
[----:B------:R-:W3:Y:S04]  /*0d30*/  LDG.E.64 R8, desc[UR8][R4.64+0x18] ;  /* 0x0000180804087981 */ /* 0x000ee8000c1e1b00 */
[----:B------:R-:W0:Y:S01]  /*0d40*/  LDS.64 R2, [R2] ;  /* 0x0000000002027984 */ /* 0x000e220000000a00 */
[----:B---3--:R-:W-:-:S05]  /*0d50*/  IMAD.WIDE.U32 R8, R0, 0x8, R8 ;  /* 0x0000000800087825 */ /* 0x008fca00078e0008 */
[----:B------:R-:W0:Y:S01]  /*0d60*/  LDG.E.64 R10, desc[UR8][R8.64] ;  /* 0x00000008080a7981 */ /* 0x000e22000c1e1b00 */
[----:B------:R-:W-:Y:S01]  /*0d70*/  UMOV UR4, 0x47ae147b ;  /* 0x47ae147b00047882 */ /* 0x000fe20000000000 */
[----:B------:R-:W-:Y:S02]  /*0d80*/  UMOV UR5, 0x3f847ae1 ;  /* 0x3f847ae100057882 */ /* 0x000fe40000000000 */
[----:B0-----:R-:W-:-:S07]  /*0d90*/  DFMA R10, R2, -UR4, R10 ;  /* 0x80000004020a7c2b */ /* 0x001fce000800000a */
[----:B------:R0:W-:Y:S04]  /*0da0*/  STG.E.64 desc[UR8][R8.64], R10 ;  /* 0x0000000a08007986 */ /* 0x0001e8000c101b08 */
.L_x_8:
[----:B------:R-:W-:Y:S05]  /*0db0*/  BSYNC.RECONVERGENT B0 ;  /* 0x0000000000007941 */ /* 0x000fea0003800200 */
.L_x_7:
[----:B------:R-:W3:Y:S02]  /*0dc0*/  LDG.E.64 R4, desc[UR8][R4.64+0x10] ;  /* 0x0000100804047981 */ /* 0x000ee4000c1e1b00 */
[----:B---3--:R-:W-:-:S05]  /*0dd0*/  IMAD.WIDE.U32 R2, R0, 0x8, R4 ;  /* 0x0000000800027825 */ /* 0x008fca00078e0004 */
[----:B0-----:R-:W3:Y:S02]  /*0de0*/  LDG.E.64 R8, desc[UR8][R2.64] ;  /* 0x0000000802087981 */ /* 0x001ee4000c1e1b00 */
[----:B---3--:R-:W-:-:S07]  /*0df0*/  DADD R8, -R6, R8 ;  /* 0x0000000006087229 */ /* 0x008fce0000000108 */
[----:B------:R-:W-:Y:S01]  /*0e00*/  STG.E.64 desc[UR8][R2.64], R8 ;  /* 0x0000000802007986 */ /* 0x000fe2000c101b08 */
[----:B------:R-:W-:Y:S05]  /*0e10*/  EXIT ;  /* 0x000000000000794d */ /* 0x000fea0003800000 */
.L_x_9:
        /* <DEDUP_REMOVED lines=14> */
.L_x_39:


//--------------------- .text._Z7forwardP13NeuralNetworkPdS1_S1_ --------------------------
	.section	.text._Z7forwardP13NeuralNetworkPdS1_S1_,"ax",@progbits
	.align	128
        .global         _Z7forwardP13NeuralNetworkPdS1_S1_
        .type           _Z7forwardP13NeuralNetworkPdS1_S1_,@function
        .size           _Z7forwardP13NeuralNetworkPdS1_S1_,(.L_x_37 - _Z7forwardP13NeuralNetworkPdS1_S1_)
        .other          _Z7forwardP13NeuralNetworkPdS1_S1_,@"STO_CUDA_ENTRY STV_DEFAULT"
_Z7forwardP13NeuralNetworkPdS1_S1_:
.text._Z7forwardP13NeuralNetworkPdS1_S1_:
[----:B------:R-:W-:Y:S08]  /*0000*/  LDC R1, c[0x0][0x37c] ;  /* 0x0000df00ff017b82 */ /* 0x000ff00000000800 */
[----:B------:R-:W0:Y:S01]  /*0010*/  LDC.64 R2, c[0x0][0x380] ;  /* 0x0000e000ff027b82 */ /* 0x000e220000000a00 */
[----:B------:R-:W0:Y:S01]  /*0020*/  LDCU.64 UR6, c[0x0][0x358] ;  /* 0x00006b00ff0677ac */ /* 0x000e220008000a00 */
[----:B------:R-:W1:Y:S01]  /*0030*/  S2R R0, SR_TID.X ;  /* 0x0000000000007919 */ /* 0x000e620000002100 */
[----:B------:R-:W2:Y:S01]  /*0040*/  LDCU.64 UR4, c[0x0][0x388] ;  /* 0x00007100ff0477ac */ /* 0x000ea20008000a00 */
[----:B0-----:R-:W1:Y:S02]  /*0050*/  LDG.E.64 R4, desc[UR6][R2.64+0x10] ;  /* 0x0000100602047981 */ /* 0x001e64000c1e1b00 */
[----:B-1----:R-:W-:-:S02]  /*0060*/  IMAD.WIDE.U32 R10, R0, 0x8, R4 ;  /* 0x00000008000a7825 */ /* 0x002fc400078e0004 */
[----:B------:R-:W0:Y:S04]  /*0070*/  LDC.64 R4, c[0x0][0x390] ;  /* 0x0000e400ff047b82 */ /* 0x000e280000000a00 */
[----:B------:R-:W3:Y:S01]  /*0080*/  LDG.E.64 R10, desc[UR6][R10.64] ;  /* 0x000000060a0a7981 */ /* 0x000ee2000c1e1b00 */
[----:B--2---:R-:W-:Y:S01]  /*0090*/  UIADD3 UR4, UP0, UPT, UR4, 0x20, URZ ;  /* 0x0000002004047890 */ /* 0x004fe2000ff1e0ff */
[----:B------:R-:W-:-:S03]  /*00a0*/  IMAD.WIDE.U32 R8, R0, 0x1880, RZ ;  /* 0x0000188000087825 */ /* 0x000fc600078e00ff */
[----:B------:R-:W-:Y:S01]  /*00b0*/  UIADD3.X UR5, UPT, UPT, URZ, UR5, URZ, UP0, !UPT ;  /* 0x00000005ff057290 */ /* 0x000fe200087fe4ff */
[----:B------:R-:W-:Y:S01]  /*00c0*/  LOP3.LUT R8, R8, 0x20, RZ, 0xfc, !PT ;  /* 0x0000002008087812 */ /* 0x000fe200078efcff */
[----:B------:R-:W-:Y:S01]  /*00d0*/  IMAD.U32 R12, RZ, RZ, UR4 ;  /* 0x00000004ff0c7e24 */ /* 0x000fe2000f8e00ff */
[----:B------:R-:W-:-:S03]  /*00e0*/  UMOV UR4, URZ ;  /* 0x000000ff00047c82 */ /* 0x000fc60008000000 */
[----:B------:R-:W-:Y:S02]  /*00f0*/  IMAD.U32 R13, RZ, RZ, UR5 ;  /* 0x00000005ff0d7e24 */ /* 0x000fe4000f8e00ff */
[----:B0-----:R-:W-:-:S05]  /*0100*/  IMAD.WIDE.U32 R4, R0, 0x8, R4 ;  /* 0x0000000800047825 */ /* 0x001fca00078e0004 */
[----:B---3--:R0:W-:Y:S02]  /*0110*/  STG.E.64 desc[UR6][R4.64], R10 ;  /* 0x0000000a04007986 */ /* 0x0081e4000c101b06 */
.L_x_10:
[----:B------:R-:W2:Y:S02]  /*0120*/  LDG.E.64 R6, desc[UR6][R2.64] ;  /* 0x0000000602067981 */ /* 0x000ea4000c1e1b00 */
[----:B--2---:R-:W-:Y:S01]  /*0130*/  IADD3 R16, P0, PT, R6, R8, RZ ;  /* 0x0000000806107210 */ /* 0x004fe20007f1e0ff */
[----:B------:R-:W-:-:S04]  /*0140*/  IMAD.MOV.U32 R6, RZ, RZ, R12 ;  /* 0x000000ffff067224 */ /* 0x000fc800078e000c */
[----:B------:R-:W-:Y:S02]  /*0150*/  IMAD.X R17, R7, 0x1, R9, P0 ;  /* 0x0000000107117824 */ /* 0x000fe400000e0609 */
[----:B------:R-:W-:-:S03]  /*0160*/  IMAD.MOV.U32 R7, RZ, RZ, R13 ;  /* 0x000000ffff077224 */ /* 0x000fc600078e000d */
[----:B------:R-:W2:Y:S04]  /*0170*/  LDG.E.64 R12, desc[UR6][R16.64+-0x20] ;  /* 0xffffe006100c7981 */ /* 0x000ea8000c1e1b00 */
[----:B-1----:R-:W2:Y:S02]  /*0180*/  LDG.E.64 R14, desc[UR6][R6.64+-0x20] ;  /* 0xffffe006060e7981 */ /* 0x002ea4000c1e1b00 */
[----:B--2---:R-:W-:-:S07]  /*0190*/  DFMA R12, R12, R14, R10 ;  /* 0x0000000e0c0c722b */ /* 0x004fce000000000a */
[----:B------:R1:W-:Y:S04]  /*01a0*/  STG.E.64 desc[UR6][R4.64], R12 ;  /* 0x0000000c04007986 */ /* 0x0003e8000c101b06 */
[----:B0-----:R-:W2:Y:S04]  /*01b0*/  LDG.E.64 R10, desc[UR6][R2.64] ;  /* 0x00000006020a7981 */ /* 0x001ea8000c1e1b00 */
[----:B------:R-:W3:Y:S01]  /*01c0*/  LDG.E.64 R14, desc[UR6][R6.64+-0x18] ;  /* 0xffffe806060e7981 */ /* 0x000ee2000c1e1b00 */
[----:B--2---:R-:W-:-:S05]  /*01d0*/  IADD3 R18, P0, PT, R10, R8, RZ ;  /* 0x000000080a127210 */ /* 0x004fca0007f1e0ff */
[----:B------:R-:W-:-:S05]  /*01e0*/  IMAD.X R19, R11, 0x1, R9, P0 ;  /* 0x000000010b137824 */ /* 0x000fca00000e0609 */
[----:B------:R-:W3:Y:S02]  /*01f0*/  LDG.E.64 R10, desc[UR6][R18.64+-0x18] ;  /* 0xffffe806120a7981 */ /* 0x000ee4000c1e1b00 */
[----:B---3--:R-:W-:-:S07]  /*0200*/  DFMA R10, R10, R14, R12 ;  /* 0x0000000e0a0a722b */ /* 0x008fce000000000c */
[----:B------:R0:W-:Y:S04]  /*0210*/  STG.E.64 desc[UR6][R4.64], R10 ;  /* 0x0000000a04007986 */ /* 0x0001e8000c101b06 */
[----:B------:R-:W2:Y:S02]  /*0220*/  LDG.E.64 R14, desc[UR6][R2.64] ;  /* 0x00000006020e7981 */ /* 0x000ea4000c1e1b00 */
[----:B--2---:R-:W-:-:S05]  /*0230*/  IADD3 R16, P0, PT, R14, R8, RZ ;  /* 0x000000080e107210 */ /* 0x004fca0007f1e0ff */
[----:B------:R-:W-:Y:S02]  /*0240*/  IMAD.X R17, R15, 0x1, R9, P0 ;  /* 0x000000010f117824 */ /* 0x000fe400000e0609 */
[----:B------:R-:W2:Y:S04]  /*0250*/  LDG.E.64 R14, desc[UR6][R6.64+-0x10] ;  /* 0xfffff006060e7981 */ /* 0x000ea8000c1e1b00 */
[----:B-1----:R-:W2:Y:S02]  /*0260*/  LDG.E.64 R12, desc[UR6][R16.64+-0x10] ;  /* 0xfffff006100c7981 */ /* 0x002ea4000c1e1b00 */
[----:B--2---:R-:W-:-:S07]  /*0270*/  DFMA R12, R12, R14, R10 ;  /* 0x0000000e0c0c722b */ /* 0x004fce000000000a */
[----:B------:R1:W-:Y:S04]  /*0280*/  STG.E.64 desc[UR6][R4.64], R12 ;  /* 0x0000000c04007986 */ /* 0x0003e8000c101b06 */
[----:B------:R-:W2:Y:S02]  /*0290*/  LDG.E.64 R14, desc[UR6][R2.64] ;  /* 0x00000006020e7981 */ /* 0x000ea4000c1e1b00 */
[----:B--2---:R-:W-:-:S05]  /*02a0*/  IADD3 R18, P0, PT, R14, R8, RZ ;  /* 0x000000080e127210 */ /* 0x004fca0007f1e0ff */
[----:B------:R-:W-:Y:S02]  /*02b0*/  IMAD.X R19, R15, 0x1, R9, P0 ;  /* 0x000000010f137824 */ /* 0x000fe400000e0609 */
[----:B------:R-:W2:Y:S04]  /*02c0*/  LDG.E.64 R14, desc[UR6][R6.64+-0x8] ;  /* 0xfffff806060e7981 */ /* 0x000ea8000c1e1b00 */
[----:B0-----:R-:W2:Y:S02]  /*02d0*/  LDG.E.64 R10, desc[UR6][R18.64+-0x8] ;  /* 0xfffff806120a7981 */ /* 0x001ea4000c1e1b00 */
[----:B--2---:R-:W-:-:S07]  /*02e0*/  DFMA R10, R10, R14, R12 ;  /* 0x0000000e0a0a722b */ /* 0x004fce000000000c */
        /* <DEDUP_REMOVED lines=29> */
[----:B------:R-:W2:Y:S04]  /*04c0*/  LDG.E.64 R10, desc[UR6][R2.64] ;  /* 0x00000006020a7981 */ /* 0x000ea8000c1e1b00 */
[----:B-1----:R-:W3:Y:S01]  /*04d0*/  LDG.E.64 R12, desc[UR6][R6.64+0x20] ;  /* 0x00002006060c7981 */ /* 0x002ee2000c1e1b00 */
[----:B--2---:R-:W-:-:S05]  /*04e0*/  IADD3 R16, P0, PT, R10, R8, RZ ;  /* 0x000000080a107210 */ /* 0x004fca0007f1e0ff */
[----:B------:R-:W-:-:S05]  /*04f0*/  IMAD.X R17, R11, 0x1, R9, P0 ;  /* 0x000000010b117824 */ /* 0x000fca00000e0609 */
[----:B------:R-:W3:Y:S02]  /*0500*/  LDG.E.64 R10, desc[UR6][R16.64+0x20] ;  /* 0x00002006100a7981 */ /* 0x000ee4000c1e1b00 */
[----:B---3--:R-:W-:-:S07]  /*0510*/  DFMA R10, R10, R12, R14 ;  /* 0x0000000c0a0a722b */ /* 0x008fce000000000e */
[----:B------:R1:W-:Y:S04]  /*0520*/  STG.E.64 desc[UR6][R4.64], R10 ;  /* 0x0000000a04007986 */ /* 0x0003e8000c101b06 */
[----:B------:R-:W2:Y:S04]  /*0530*/  LDG.E.64 R12, desc[UR6][R2.64] ;  /* 0x00000006020c7981 */ /* 0x000ea8000c1e1b00 */
[----:B0-----:R-:W3:Y:S01]  /*0540*/  LDG.E.64 R14, desc[UR6][R6.64+0x28] ;  /* 0x00002806060e7981 */ /* 0x001ee2000c1e1b00 */
        /* <DEDUP_REMOVED lines=40> */
[----:B------:R-:W2:Y:S04]  /*07d0*/  LDG.E.64 R10, desc[UR6][R2.64] ;  /* 0x00000006020a7981 */ /* 0x000ea8000c1e1b00 */
[----:B0-----:R-:W3:Y:S01]  /*07e0*/  LDG.E.64 R12, desc[UR6][R6.64+0x58] ;  /* 0x00005806060c7981 */ /* 0x001ee2000c1e1b00 */
[----:B--2---:R-:W-:-:S05]  /*07f0*/  IADD3 R18, P0, PT, R10, R8, RZ ;  /* 0x000000080a127210 */ /* 0x004fca0007f1e0ff */
[----:B------:R-:W-:-:S05]  /*0800*/  IMAD.X R19, R11, 0x1, R9, P0 ;  /* 0x000000010b137824 */ /* 0x000fca00000e0609 */
[----:B------:R-:W3:Y:S01]  /*0810*/  LDG.E.64 R10, desc[UR6][R18.64+0x58] ;  /* 0x00005806120a7981 */ /* 0x000ee2000c1e1b00 */
[----:B------:R-:W-:-:S04]  /*0820*/  UIADD3 UR4, UPT, UPT, UR4, 0x10, URZ ;  /* 0x0000001004047890 */ /* 0x000fc8000fffe0ff */
[----:B------:R-:W-:Y:S01]  /*0830*/  UISETP.NE.AND UP0, UPT, UR4, 0x310, UPT ;  /* 0x000003100400788c */ /* 0x000fe2000bf05270 */
[----:B------:R-:W-:-:S05]  /*0840*/  IADD3 R8, P0, PT, R8, 0x80, RZ ;  /* 0x0000008008087810 */ /* 0x000fca0007f1e0ff */
[----:B------:R-:W-:Y:S01]  /*0850*/  IMAD.X R9, RZ, RZ, R9, P0 ;  /* 0x000000ffff097224 */ /* 0x000fe200000e0609 */
[----:B---3--:R-:W-:-:S07]  /*0860*/  DFMA R10, R10, R12, R14 ;  /* 0x0000000c0a0a722b */ /* 0x008fce000000000e */
[----:B------:R1:W-:Y:S01]  /*0870*/  STG.E.64 desc[UR6][R4.64], R10 ;  /* 0x0000000a04007986 */ /* 0x0003e2000c101b06 */
[----:B------:R-:W-:-:S05]  /*0880*/  IADD3 R12, P1, PT, R6, 0x80, RZ ;  /* 0x00000080060c7810 */ /* 0x000fca0007f3e0ff */
[----:B------:R-:W-:Y:S01]  /*0890*/  IMAD.X R13, RZ, RZ, R7, P1 ;  /* 0x000000ffff0d7224 */ /* 0x000fe200008e0607 */
[----:B------:R-:W-:Y:S07]  /*08a0*/  BRA.U UP0, `(.L_x_10) ;  /* 0xfffffff9001c7547 */ /* 0x000fee000b83ffff */
[----:B------:R-:W-:Y:S01]  /*08b0*/  DSETP.MAX.AND P1, P2, RZ, R10, PT ;  /* 0x0000000aff00722a */ /* 0x000fe20003a2f000 */
[----:B------:R-:W-:Y:S01]  /*08c0*/  IMAD.MOV.U32 R6, RZ, RZ, RZ ;  /* 0x000000ffff067224 */ /* 0x000fe200078e00ff */
[----:B------:R-:W-:Y:S01]  /*08d0*/  ISETP.GT.U32.AND P0, PT, R0, 0x9, PT ;  /* 0x000000090000780c */ /* 0x000fe20003f04070 */
[----:B------:R-:W-:-:S03]  /*08e0*/  IMAD.MOV.U32 R7, RZ, RZ, R10 ;  /* 0x000000ffff077224 */ /* 0x000fc600078e000a */
[C---:B------:R-:W-:Y:S02]  /*08f0*/  FSEL R9, R6.reuse, R11, P1 ;  /* 0x0000000b06097208 */ /* 0x040fe40000800000 */
[----:B------:R-:W-:-:S06]  /*0900*/  SEL R6, R6, R7, P1 ;  /* 0x0000000706067207 */ /* 0x000fcc0000800000 */
[----:B------:R-:W-:-:S05]  /*0910*/  @P2 LOP3.LUT R9, R11, 0x80000, RZ, 0xfc, !PT ;  /* 0x000800000b092812 */ /* 0x000fca00078efcff */
[----:B------:R-:W-:-:S05]  /*0920*/  IMAD.MOV.U32 R7, RZ, RZ, R9 ;  /* 0x000000ffff077224 */ /* 0x000fca00078e0009 */
[----:B------:R0:W-:Y:S01]  /*0930*/  STG.E.64 desc[UR6][R4.64], R6 ;  /* 0x0000000604007986 */ /* 0x0001e2000c101b06 */
[----:B------:R-:W-:Y:S05]  /*0940*/  @P0 EXIT ;  /* 0x000000000000094d */ /* 0x000fea0003800000 */
[----:B01----:R-:W2:Y:S01]  /*0950*/  LDG.E.64 R4, desc[UR6][R2.64+0x18] ;  /* 0x0000180602047981 */ /* 0x003ea2000c1e1b00 */
[----:B------:R-:W0:Y:S01]  /*0960*/  LDCU.64 UR4, c[0x0][0x390] ;  /* 0x00007200ff0477ac */ /* 0x000e220008000a00 */
[C---:B--2---:R-:W-:Y:S02]  /*0970*/  IMAD.WIDE.U32 R10, R0.reuse, 0x8, R4 ;  /* 0x00000008000a7825 */ /* 0x044fe400078e0004 */
[----:B------:R-:W1:Y:S04]  /*0980*/  LDC.64 R4, c[0x0][0x398] ;  /* 0x0000e600ff047b82 */ /* 0x000e680000000a00 */
[----:B------:R-:W2:Y:S01]  /*0990*/  LDG.E.64 R10, desc[UR6][R10.64] ;  /* 0x000000060a0a7981 */ /* 0x000ea2000c1e1b00 */
[----:B0-----:R-:W-:Y:S01]  /*09a0*/  UIADD3 UR4, UP0, UPT, UR4, 0x20, URZ ;  /* 0x0000002004047890 */ /* 0x001fe2000ff1e0ff */
[----:B------:R-:W-:-:S03]  /*09b0*/  IMAD.WIDE.U32 R8, R0, 0x400, RZ ;  /* 0x0000040000087825 */ /* 0x000fc600078e00ff */
[----:B------:R-:W-:Y:S01]  /*09c0*/  UIADD3.X UR5, UPT, UPT, URZ, UR5, URZ, UP0, !UPT ;  /* 0x00000005ff057290 */ /* 0x000fe200087fe4ff */
[----:B------:R-:W-:Y:S01]  /*09d0*/  LOP3.LUT R8, R8, 0x20, RZ, 0xfc, !PT ;  /* 0x0000002008087812 */ /* 0x000fe200078efcff */
[----:B------:R-:W-:Y:S01]  /*09e0*/  IMAD.U32 R12, RZ, RZ, UR4 ;  /* 0x00000004ff0c7e24 */ /* 0x000fe2000f8e00ff */
[----:B------:R-:W-:-:S03]  /*09f0*/  UMOV UR4, URZ ;  /* 0x000000ff00047c82 */ /* 0x000fc60008000000 */
[----:B------:R-:W-:Y:S02]  /*0a00*/  IMAD.U32 R13, RZ, RZ, UR5 ;  /* 0x00000005ff0d7e24 */ /* 0x000fe4000f8e00ff */
[----:B-1----:R-:W-:-:S05]  /*0a10*/  IMAD.WIDE.U32 R4, R0, 0x8, R4 ;  /* 0x0000000800047825 */ /* 0x002fca00078e0004 */
[----:B--2---:R0:W-:Y:S02]  /*0a20*/  STG.E.64 desc[UR6][R4.64], R10 ;  /* 0x0000000a04007986 */ /* 0x0041e4000c101b06 */
.L_x_11:
        /* <DEDUP_REMOVED lines=233> */
[----:B------:R-:W-:Y:S01]  /*18c0*/  IMAD.MOV.U32 R2, RZ, RZ, 0x652b82fe ;  /* 0x652b82feff027424 */ /* 0x000fe200078e00ff */
[----:B------:R-:W-:Y:S01]  /*18d0*/  UMOV UR4, 0xfefa39ef ;  /* 0xfefa39ef00047882 */ /* 0x000fe20000000000 */
[----:B------:R-:W-:Y:S01]  /*18e0*/  IMAD.MOV.U32 R3, RZ, RZ, 0x3ff71547 ;  /* 0x3ff71547ff037424 */ /* 0x000fe200078e00ff */
[----:B------:R-:W-:Y:S01]  /*18f0*/  UMOV UR5, 0x3fe62e42 ;  /* 0x3fe62e4200057882 */ /* 0x000fe20000000000 */
[----:B------:R-:W-:Y:S01]  /*1900*/  FSETP.GEU.AND P0, PT, |R11|, 4.1917929649353027344, PT ;  /* 0x4086232b0b00780b */ /* 0x000fe20003f0e200 */
[----:B------:R-:W-:Y:S01]  /*1910*/  BSSY.RECONVERGENT B0, `(.L_x_12) ;  /* 0x0000037000007945 */ /* 0x000fe20003800200 */
[----:B------:R-:W-:Y:S02]  /*1920*/  ISETP.NE.AND P2, PT, R0, RZ, PT ;  /* 0x000000ff0000720c */ /* 0x000fe40003f45270 */
[----:B------:R-:W-:-:S08]  /*1930*/  DFMA R2, R10, R2, 6.75539944105574400000e+15 ;  /* 0x433800000a02742b */ /* 0x000fd00000000002 */
[----:B------:R-:W-:-:S08]  /*1940*/  DADD R6, R2, -6.75539944105574400000e+15 ;  /* 0xc338000002067429 */ /* 0x000fd00000000000 */
[----:B------:R-:W-:Y:S01]  /*1950*/  DFMA R8, R6, -UR4, R10 ;  /* 0x8000000406087c2b */ /* 0x000fe2000800000a */
[----:B------:R-:W-:Y:S01]  /*1960*/  UMOV UR4, 0x3b39803f ;  /* 0x3b39803f00047882 */ /* 0x000fe20000000000 */
[----:B------:R-:W-:-:S06]  /*1970*/  UMOV UR5, 0x3c7abc9e ;  /* 0x3c7abc9e00057882 */ /* 0x000fcc0000000000 */
[----:B------:R-:W-:Y:S01]  /*1980*/  DFMA R6, R6, -UR4, R8 ;  /* 0x8000000406067c2b */ /* 0x000fe20008000008 */
[----:B------:R-:W-:Y:S01]  /*1990*/  UMOV UR4, 0x69ce2bdf ;  /* 0x69ce2bdf00047882 */ /* 0x000fe20000000000 */
[----:B------:R-:W-:Y:S01]  /*19a0*/  IMAD.MOV.U32 R8, RZ, RZ, -0x35dec16 ;  /* 0xfca213eaff087424 */ /* 0x000fe200078e00ff */
[----:B------:R-:W-:Y:S01]  /*19b0*/  UMOV UR5, 0x3e5ade15 ;  /* 0x3e5ade1500057882 */ /* 0x000fe20000000000 */
[----:B------:R-:W-:-:S06]  /*19c0*/  IMAD.MOV.U32 R9, RZ, RZ, 0x3e928af3 ;  /* 0x3e928af3ff097424 */ /* 0x000fcc00078e00ff */
[----:B------:R-:W-:Y:S01]  /*19d0*/  DFMA R8, R6, UR4, R8 ;  /* 0x0000000406087c2b */ /* 0x000fe20008000008 */
[----:B------:R-:W-:Y:S01]  /*19e0*/  UMOV UR4, 0x62401315 ;  /* 0x6240131500047882 */ /* 0x000fe20000000000 */
[----:B------:R-:W-:-:S06]  /*19f0*/  UMOV UR5, 0x3ec71dee ;  /* 0x3ec71dee00057882 */ /* 0x000fcc0000000000 */
        /* <DEDUP_REMOVED lines=21> */
[----:B------:R-:W-:-:S08]  /*1b50*/  DFMA R8, R6, R8, UR4 ;  /* 0x0000000406087e2b */ /* 0x000fd00008000008 */
[----:B------:R-:W-:-:S08]  /*1b60*/  DFMA R8, R6, R8, 1 ;  /* 0x3ff000000608742b */ /* 0x000fd00000000008 */
[----:B------:R-:W-:-:S10]  /*1b70*/  DFMA R8, R6, R8, 1 ;  /* 0x3ff000000608742b */ /* 0x000fd40000000008 */
[----:B------:R-:W-:Y:S02]  /*1b80*/  IMAD R7, R2, 0x100000, R9 ;  /* 0x0010000002077824 */ /* 0x000fe400078e0209 */
[----:B------:R-:W-:Y:S01]  /*1b90*/  IMAD.MOV.U32 R6, RZ, RZ, R8 ;  /* 0x000000ffff067224 */ /* 0x000fe200078e0008 */
[----:B------:R-:W-:Y:S06]  /*1ba0*/  @!P0 BRA `(.L_x_13) ;  /* 0x0000000000348947 */ /* 0x000fec0003800000 */
[----:B------:R-:W-:Y:S01]  /*1bb0*/  FSETP.GEU.AND P1, PT, |R11|, 4.2275390625, PT ;  /* 0x408748000b00780b */ /* 0x000fe20003f2e200 */
[C---:B------:R-:W-:Y:S02]  /*1bc0*/  DADD R6, R10.reuse, +INF ;  /* 0x7ff000000a067429 */ /* 0x040fe40000000000 */
[----:B------:R-:W-:-:S08]  /*1bd0*/  DSETP.GEU.AND P0, PT, R10, RZ, PT ;  /* 0x000000ff0a00722a */ /* 0x000fd00003f0e000 */
[----:B------:R-:W-:Y:S02]  /*1be0*/  FSEL R6, R6, RZ, P0 ;  /* 0x000000ff06067208 */ /* 0x000fe40000000000 */
[----:B------:R-:W-:Y:S02]  /*1bf0*/  @!P1 LEA.HI R0, R2, R2, RZ, 0x1 ;  /* 0x0000000202009211 */ /* 0x000fe400078f08ff */
[----:B------:R-:W-:Y:S02]  /*1c00*/  FSEL R7, R7, RZ, P0 ;  /* 0x000000ff07077208 */ /* 0x000fe40000000000 */
[----:B------:R-:W-:-:S05]  /*1c10*/  @!P1 SHF.R.S32.HI R3, RZ, 0x1, R0 ;  /* 0x00000001ff039819 */ /* 0x000fca0000011400 */
[----:B------:R-:W-:Y:S02]  /*1c20*/  @!P1 IMAD.IADD R2, R2, 0x1, -R3 ;  /* 0x0000000102029824 */ /* 0x000fe400078e0a03 */
[----:B------:R-:W-:-:S03]  /*1c30*/  @!P1 IMAD R3, R3, 0x100000, R9 ;  /* 0x0010000003039824 */ /* 0x000fc600078e0209 */
[----:B------:R-:W-:Y:S01]  /*1c40*/  @!P1 LEA R9, R2, 0x3ff00000, 0x14 ;  /* 0x3ff0000002099811 */ /* 0x000fe200078ea0ff */
[----:B------:R-:W-:Y:S02]  /*1c50*/  @!P1 IMAD.MOV.U32 R2, RZ, RZ, R8 ;  /* 0x000000ffff029224 */ /* 0x000fe400078e0008 */
[----:B------:R-:W-:-:S06]  /*1c60*/  @!P1 IMAD.MOV.U32 R8, RZ, RZ, RZ ;  /* 0x000000ffff089224 */ /* 0x000fcc00078e00ff */
[----:B------:R-:W-:-:S11]  /*1c70*/  @!P1 DMUL R6, R2, R8 ;  /* 0x0000000802069228 */ /* 0x000fd60000000000 */
.L_x_13:
[----:B------:R-:W-:Y:S05]  /*1c80*/  BSYNC.RECONVERGENT B0 ;  /* 0x0000000000007941 */ /* 0x000fea0003800200 */
.L_x_12:
[----:B------:R0:W-:Y:S01]  /*1c90*/  STG.E.64 desc[UR6][R4.64], R6 ;  /* 0x0000000604007986 */ /* 0x0001e2000c101b06 */
[----:B------:R-:W-:Y:S01]  /*1ca0*/  BSSY.RECONVERGENT B0, `(.L_x_14) ;  /* 0x000001d000007945 */ /* 0x000fe20003800200 */
[----:B------:R-:W-:Y:S06]  /*1cb0*/  BAR.SYNC.DEFER_BLOCKING 0x0 ;  /* 0x0000000000007b1d */ /* 0x000fec0000010000 */
[----:B------:R-:W-:Y:S05]  /*1cc0*/  @P2 BRA `(.L_x_15) ;  /* 0x0000000000682947 */ /* 0x000fea0003800000 */
[----:B------:R-:W2:Y:S02]  /*1cd0*/  LDC.64 R22, c[0x0][0x398] ;  /* 0x0000e600ff167b82 */ /* 0x000ea40000000a00 */
[----:B--2---:R-:W2:Y:S04]  /*1ce0*/  LDG.E.64 R24, desc[UR6][R22.64] ;  /* 0x0000000616187981 */ /* 0x004ea8000c1e1b00 */
[----:B------:R-:W3:Y:S04]  /*1cf0*/  LDG.E.64 R26, desc[UR6][R22.64+0x8] ;  /* 0x00000806161a7981 */ /* 0x000ee8000c1e1b00 */
[----:B------:R-:W4:Y:S04]  /*1d00*/  LDG.E.64 R16, desc[UR6][R22.64+0x10] ;  /* 0x0000100616107981 */ /* 0x000f28000c1e1b00 */
[----:B-1----:R-:W5:Y:S04]  /*1d10*/  LDG.E.64 R14, desc[UR6][R22.64+0x18] ;  /* 0x00001806160e7981 */ /* 0x002f68000c1e1b00 */
[----:B------:R-:W5:Y:S04]  /*1d20*/  LDG.E.64 R12, desc[UR6][R22.64+0x20] ;  /* 0x00002006160c7981 */ /* 0x000f68000c1e1b00 */
[----:B------:R-:W5:Y:S04]  /*1d30*/  LDG.E.64 R10, desc[UR6][R22.64+0x28] ;  /* 0x00002806160a7981 */ /* 0x000f68000c1e1b00 */
[----:B------:R-:W5:Y:S04]  /*1d40*/  LDG.E.64 R8, desc[UR6][R22.64+0x30] ;  /* 0x0000300616087981 */ /* 0x000f68000c1e1b00 */
[----:B0-----:R-:W5:Y:S04]  /*1d50*/  LDG.E.64 R6, desc[UR6][R22.64+0x38] ;  /* 0x0000380616067981 */ /* 0x001f68000c1e1b00 */
[----:B------:R-:W5:Y:S04]  /*1d60*/  LDG.E.64 R2, desc[UR6][R22.64+0x40] ;  /* 0x0000400616027981 */ /* 0x000f68000c1e1b00 */
[----:B------:R-:W5:Y:S01]  /*1d70*/  LDG.E.64 R18, desc[UR6][R22.64+0x48] ;  /* 0x0000480616127981 */ /* 0x000f62000c1e1b00 */
[----:B------:R-:W0:Y:S01]  /*1d80*/  S2UR UR5, SR_CgaCtaId ;  /* 0x00000000000579c3 */ /* 0x000e220000008800 */
[----:B------:R-:W-:-:S02]  /*1d90*/  UMOV UR4, 0x400 ;  /* 0x0000040000047882 */ /* 0x000fc40000000000 */
[----:B0-----:R-:W-:-:S09]  /*1da0*/  ULEA UR4, UR5, UR4, 0x18 ;  /* 0x0000000405047291 */ /* 0x001fd2000f8ec0ff */
[----:B------:R-:W2:Y:S02]  /*1db0*/  LDS.64 R20, [UR4] ;  /* 0x00000004ff147984 */ /* 0x000ea40008000a00 */
[----:B--2---:R-:W-:-:S08]  /*1dc0*/  DADD R20, R20, R24 ;  /* 0x0000000014147229 */ /* 0x004fd00000000018 */
[----:B---3--:R-:W-:-:S08]  /*1dd0*/  DADD R20, R20, R26 ;  /* 0x0000000014147229 */ /* 0x008fd0000000001a */
[----:B----4-:R-:W-:-:S08]  /*1de0*/  DADD R16, R20, R16 ;  /* 0x0000000014107229 */ /* 0x010fd00000000010 */
[----:B-----5:R-:W-:-:S08]  /*1df0*/  DADD R14, R16, R14 ;  /* 0x00000000100e7229 */ /* 0x020fd0000000000e */
[----:B------:R-:W-:-:S08]  /*1e00*/  DADD R12, R14, R12 ;  /* 0x000000000e0c7229 */ /* 0x000fd0000000000c */
[----:B------:R-:W-:-:S08]  /*1e10*/  DADD R10, R12, R10 ;  /* 0x000000000c0a7229 */ /* 0x000fd0000000000a */
[----:B------:R-:W-:-:S08]  /*1e20*/  DADD R8, R10, R8 ;  /* 0x000000000a087229 */ /* 0x000fd00000000008 */
[----:B------:R-:W-:-:S08]  /*1e30*/  DADD R6, R8, R6 ;  /* 0x0000000008067229 */ /* 0x000fd00000000006 */
[----:B------:R-:W-:-:S08]  /*1e40*/  DADD R2, R6, R2 ;  /* 0x0000000006027229 */ /* 0x000fd00000000002 */
[----:B------:R-:W-:-:S07]  /*1e50*/  DADD R2, R2, R18 ;  /* 0x0000000002027229 */ /* 0x000fce0000000012 */
[----:B------:R2:W-:Y:S04]  /*1e60*/  STS.64 [UR4], R2 ;  /* 0x00000002ff007988 */ /* 0x0005e80008000a04 */
.L_x_15:
[----:B------:R-:W-:Y:S05]  /*1e70*/  BSYNC.RECONVERGENT B0 ;  /* 0x0000000000007941 */ /* 0x000fea0003800200 */
.L_x_14:
[----:B------:R-:W-:Y:S06]  /*1e80*/  BAR.SYNC.DEFER_BLOCKING 0x0 ;  /* 0x0000000000007b1d */ /* 0x000fec0000010000 */
[----:B------:R-:W3:Y:S02]  /*1e90*/  LDG.E.64 R8, desc[UR6][R4.64] ;  /* 0x0000000604087981 */ /* 0x000ee4000c1e1b00 */
[----:B------:R-:W4:Y:S01]  /*1ea0*/  S2UR UR5, SR_CgaCtaId ;  /* 0x00000000000579c3 */ /* 0x000f220000008800 */
[----:B------:R-:W-:Y:S01]  /*1eb0*/  UMOV UR4, 0x400 ;  /* 0x0000040000047882 */ /* 0x000fe20000000000 */
[----:B--2---:R-:W-:Y:S01]  /*1ec0*/  IMAD.MOV.U32 R2, RZ, RZ, 0x1 ;  /* 0x00000001ff027424 */ /* 0x004fe200078e00ff */
[----:B------:R-:W-:Y:S01]  /*1ed0*/  BSSY.RECONVERGENT B0, `(.L_x_16) ;  /* 0x0000014000007945 */ /* 0x000fe20003800200 */
[----:B----4-:R-:W-:-:S09]  /*1ee0*/  ULEA UR4, UR5, UR4, 0x18 ;  /* 0x0000000405047291 */ /* 0x010fd2000f8ec0ff */
[----:B0-----:R-:W0:Y:S02]  /*1ef0*/  LDS.64 R6, [UR4] ;  /* 0x00000004ff067984 */ /* 0x001e240008000a00 */
[----:B0-----:R-:W1:Y:S02]  /*1f00*/  MUFU.RCP64H R3, R7 ;  /* 0x0000000700037308 */ /* 0x001e640000001800 */
[----:B-1----:R-:W-:-:S08]  /*1f10*/  DFMA R10, -R6, R2, 1 ;  /* 0x3ff00000060a742b */ /* 0x002fd00000000102 */
[----:B------:R-:W-:-:S08]  /*1f20*/  DFMA R10, R10, R10, R10 ;  /* 0x0000000a0a0a722b */ /* 0x000fd0000000000a */
[----:B------:R-:W-:-:S08]  /*1f30*/  DFMA R10, R2, R10, R2 ;  /* 0x0000000a020a722b */ /* 0x000fd00000000002 */
[----:B------:R-:W-:-:S08]  /*1f40*/  DFMA R2, -R6, R10, 1 ;  /* 0x3ff000000602742b */ /* 0x000fd0000000010a */
[----:B------:R-:W-:-:S08]  /*1f50*/  DFMA R2, R10, R2, R10 ;  /* 0x000000020a02722b */ /* 0x000fd0000000000a */
[----:B---3--:R-:W-:Y:S01]  /*1f60*/  DMUL R10, R8, R2 ;  /* 0x00000002080a7228 */ /* 0x008fe20000000000 */
[----:B------:R-:W-:-:S07]  /*1f70*/  FSETP.GEU.AND P1, PT, |R9|, 6.5827683646048100446e-37, PT ;  /* 0x036000000900780b */ /* 0x000fce0003f2e200 */
[----:B------:R-:W-:-:S08]  /*1f80*/  DFMA R12, -R6, R10, R8 ;  /* 0x0000000a060c722b */ /* 0x000fd00000000108 */
[----:B------:R-:W-:-:S10]  /*1f90*/  DFMA R2, R2, R12, R10 ;  /* 0x0000000c0202722b */ /* 0x000fd4000000000a */
[----:B------:R-:W-:-:S05]  /*1fa0*/  FFMA R0, RZ, R7, R3 ;  /* 0x00000007ff007223 */ /* 0x000fca0000000003 */
[----:B------:R-:W-:-:S13]  /*1fb0*/  FSETP.GT.AND P0, PT, |R0|, 1.469367938527859385e-39, PT ;  /* 0x001000000000780b */ /* 0x000fda0003f04200 */
[----:B------:R-:W-:Y:S05]  /*1fc0*/  @P0 BRA P1, `(.L_x_17) ;  /* 0x0000000000100947 */ /* 0x000fea0000800000 */
[----:B------:R-:W-:-:S07]  /*1fd0*/  MOV R0, 0x1ff0 ;  /* 0x00001ff000007802 */ /* 0x000fce0000000f00 */
[----:B------:R-:W-:Y:S05]  /*1fe0*/  CALL.REL.NOINC `($__internal_0_$__cuda_sm20_div_rn_f64_full) ;  /* 0x0000000000147944 */ /* 0x000fea0003c00000 */
[----:B------:R-:W-:Y:S02]  /*1ff0*/  IMAD.MOV.U32 R2, RZ, RZ, R12 ;  /* 0x000000ffff027224 */ /* 0x000fe400078e000c */
[----:B------:R-:W-:-:S07]  /*2000*/  IMAD.MOV.U32 R3, RZ, RZ, R13 ;  /* 0x000000ffff037224 */ /* 0x000fce00078e000d */
.L_x_17:
[----:B------:R-:W-:Y:S05]  /*2010*/  BSYNC.RECONVERGENT B0 ;  /* 0x0000000000007941 */ /* 0x000fea0003800200 */
.L_x_16:
[----:B------:R-:W-:Y:S01]  /*2020*/  STG.E.64 desc[UR6][R4.64], R2 ;  /* 0x0000000204007986 */ /* 0x000fe2000c101b06 */
[----:B------:R-:W-:Y:S05]  /*2030*/  EXIT ;  /* 0x000000000000794d */ /* 0x000fea0003800000 */
        .weak           $__internal_0_$__cuda_sm20_div_rn_f64_full
        .type           $__internal_0_$__cuda_sm20_div_rn_f64_full,@function
        .size           $__internal_0_$__cuda_sm20_div_rn_f64_full,(.L_x_37 - $__internal_0_$__cuda_sm20_div_rn_f64_full)
$__internal_0_$__cuda_sm20_div_rn_f64_full:
[C---:B------:R-:W-:Y:S01]  /*2040*/  FSETP.GEU.AND P0, PT, |R7|.reuse, 1.469367938527859385e-39, PT ;  /* 0x001000000700780b */ /* 0x040fe20003f0e200 */
[----:B------:R-:W-:Y:S01]  /*2050*/  IMAD.MOV.U32 R16, RZ, RZ, 0x1 ;  /* 0x00000001ff107424 */ /* 0x000fe200078e00ff */
[----:B------:R-:W-:Y:S01]  /*2060*/  LOP3.LUT R2, R7, 0x800fffff, RZ, 0xc0, !PT ;  /* 0x800fffff07027812 */ /* 0x000fe200078ec0ff */
[----:B------:R-:W-:Y:S01]  /*2070*/  BSSY.RECONVERGENT B1, `(.L_x_18) ;  /* 0x0000055000017945 */ /* 0x000fe20003800200 */
[C---:B------:R-:W-:Y:S02]  /*2080*/  FSETP.GEU.AND P2, PT, |R9|.reuse, 1.469367938527859385e-39, PT ;  /* 0x001000000900780b */ /* 0x040fe40003f4e200 */
[----:B------:R-:W-:Y:S01]  /*2090*/  LOP3.LUT R3, R2, 0x3ff00000, RZ, 0xfc, !PT ;  /* 0x3ff0000002037812 */ /* 0x000fe200078efcff */
[----:B------:R-:W-:Y:S01]  /*20a0*/  IMAD.MOV.U32 R2, RZ, RZ, R6 ;  /* 0x000000ffff027224 */ /* 0x000fe200078e0006 */
[----:B------:R-:W-:Y:S02]  /*20b0*/  LOP3.LUT R12, R9, 0x7ff00000, RZ, 0xc0, !PT ;  /* 0x7ff00000090c7812 */ /* 0x000fe400078ec0ff */
[----:B------:R-:W-:-:S03]  /*20c0*/  LOP3.LUT R15, R7, 0x7ff00000, RZ, 0xc0, !PT ;  /* 0x7ff00000070f7812 */ /* 0x000fc600078ec0ff */
[----:B------:R-:W-:Y:S01]  /*20d0*/  @!P0 DMUL R2, R6, 8.98846567431157953865e+307 ;  /* 0x7fe0000006028828 */ /* 0x000fe20000000000 */
[----:B------:R-:W-:-:S03]  /*20e0*/  ISETP.GE.U32.AND P1, PT, R12, R15, PT ;  /* 0x0000000f0c00720c */ /* 0x000fc60003f26070 */
[----:B------:R-:W-:Y:S01]  /*20f0*/  @!P2 LOP3.LUT R13, R7, 0x7ff00000, RZ, 0xc0, !PT ;  /* 0x7ff00000070da812 */ /* 0x000fe200078ec0ff */
[----:B------:R-:W-:Y:S01]  /*2100*/  @!P2 IMAD.MOV.U32 R18, RZ, RZ, RZ ;  /* 0x000000ffff12a224 */ /* 0x000fe200078e00ff */
[----:B------:R-:W0:Y:S02]  /*2110*/  MUFU.RCP64H R17, R3 ;  /* 0x0000000300117308 */ /* 0x000e240000001800 */
[----:B------:R-:W-:Y:S01]  /*2120*/  @!P2 ISETP.GE.U32.AND P3, PT, R12, R13, PT ;  /* 0x0000000d0c00a20c */ /* 0x000fe20003f66070 */
[----:B------:R-:W-:-:S05]  /*2130*/  IMAD.MOV.U32 R13, RZ, RZ, 0x1ca00000 ;  /* 0x1ca00000ff0d7424 */ /* 0x000fca00078e00ff */
[----:B------:R-:W-:-:S04]  /*2140*/  @!P2 SEL R19, R13, 0x63400000, !P3 ;  /* 0x634000000d13a807 */ /* 0x000fc80005800000 */
[----:B------:R-:W-:-:S04]  /*2150*/  @!P2 LOP3.LUT R19, R19, 0x80000000, R9, 0xf8, !PT ;  /* 0x800000001313a812 */ /* 0x000fc800078ef809 */
[----:B------:R-:W-:Y:S01]  /*2160*/  @!P2 LOP3.LUT R19, R19, 0x100000, RZ, 0xfc, !PT ;  /* 0x001000001313a812 */ /* 0x000fe200078efcff */
[----:B0-----:R-:W-:-:S08]  /*2170*/  DFMA R10, R16, -R2, 1 ;  /* 0x3ff00000100a742b */ /* 0x001fd00000000802 */
[----:B------:R-:W-:-:S08]  /*2180*/  DFMA R10, R10, R10, R10 ;  /* 0x0000000a0a0a722b */ /* 0x000fd0000000000a */
[----:B------:R-:W-:Y:S01]  /*2190*/  DFMA R16, R16, R10, R16 ;  /* 0x0000000a1010722b */ /* 0x000fe20000000010 */
[----:B------:R-:W-:Y:S01]  /*21a0*/  SEL R11, R13, 0x63400000, !P1 ;  /* 0x634000000d0b7807 */ /* 0x000fe20004800000 */
[----:B------:R-:W-:-:S03]  /*21b0*/  IMAD.MOV.U32 R10, RZ, RZ, R8 ;  /* 0x000000ffff0a7224 */ /* 0x000fc600078e0008 */
[----:B------:R-:W-:-:S03]  /*21c0*/  LOP3.LUT R11, R11, 0x800fffff, R9, 0xf8, !PT ;  /* 0x800fffff0b0b7812 */ /* 0x000fc600078ef809 */
[----:B------:R-:W-:-:S03]  /*21d0*/  DFMA R20, R16, -R2, 1 ;  /* 0x3ff000001014742b */ /* 0x000fc60000000802 */
[----:B------:R-:W-:-:S05]  /*21e0*/  @!P2 DFMA R10, R10, 2, -R18 ;  /* 0x400000000a0aa82b */ /* 0x000fca0000000812 */
[----:B------:R-:W-:Y:S01]  /*21f0*/  DFMA R16, R16, R20, R16 ;  /* 0x000000141010722b */ /* 0x000fe20000000010 */
[----:B------:R-:W-:Y:S02]  /*2200*/  IMAD.MOV.U32 R21, RZ, RZ, R12 ;  /* 0x000000ffff157224 */ /* 0x000fe400078e000c */
[----:B------:R-:W-:Y:S01]  /*2210*/  IMAD.MOV.U32 R20, RZ, RZ, R15 ;  /* 0x000000ffff147224 */ /* 0x000fe200078e000f */
[----:B------:R-:W-:Y:S02]  /*2220*/  @!P0 LOP3.LUT R20, R3, 0x7ff00000, RZ, 0xc0, !PT ;  /* 0x7ff0000003148812 */ /* 0x000fe400078ec0ff */
[----:B------:R-:W-:Y:S02]  /*2230*/  @!P2 LOP3.LUT R21, R11, 0x7ff00000, RZ, 0xc0, !PT ;  /* 0x7ff000000b15a812 */ /* 0x000fe400078ec0ff */
[----:B------:R-:W-:Y:S01]  /*2240*/  DMUL R18, R16, R10 ;  /* 0x0000000a10127228 */ /* 0x000fe20000000000 */
[----:B------:R-:W-:Y:S02]  /*2250*/  VIADD R23, R20, 0xffffffff ;  /* 0xffffffff14177836 */ /* 0x000fe40000000000 */
[----:B------:R-:W-:-:S05]  /*2260*/  VIADD R22, R21, 0xffffffff ;  /* 0xffffffff15167836 */ /* 0x000fca0000000000 */
[----:B------:R-:W-:Y:S01]  /*2270*/  DFMA R14, R18, -R2, R10 ;  /* 0x80000002120e722b */ /* 0x000fe2000000000a */
[----:B------:R-:W-:-:S04]  /*2280*/  ISETP.GT.U32.AND P0, PT, R22, 0x7feffffe, PT ;  /* 0x7feffffe1600780c */ /* 0x000fc80003f04070 */
[----:B------:R-:W-:-:S03]  /*2290*/  ISETP.GT.U32.OR P0, PT, R23, 0x7feffffe, P0 ;  /* 0x7feffffe1700780c */ /* 0x000fc60000704470 */
[----:B------:R-:W-:-:S10]  /*22a0*/  DFMA R14, R16, R14, R18 ;  /* 0x0000000e100e722b */ /* 0x000fd40000000012 */
[----:B------:R-:W-:Y:S05]  /*22b0*/  @P0 BRA `(.L_x_19) ;  /* 0x00000000006c0947 */ /* 0x000fea0003800000 */
[----:B------:R-:W-:-:S04]  /*22c0*/  LOP3.LUT R9, R7, 0x7ff00000, RZ, 0xc0, !PT ;  /* 0x7ff0000007097812 */ /* 0x000fc800078ec0ff */
[CC--:B------:R-:W-:Y:S02]  /*22d0*/  VIADDMNMX R8, R12.reuse, -R9.reuse, 0xb9600000, !PT ;  /* 0xb96000000c087446 */ /* 0x0c0fe40007800909 */
[----:B------:R-:W-:Y:S02]  /*22e0*/  ISETP.GE.U32.AND P0, PT, R12, R9, PT ;  /* 0x000000090c00720c */ /* 0x000fe40003f06070 */
[----:B------:R-:W-:Y:S02]  /*22f0*/  VIMNMX R8, PT, PT, R8, 0x46a00000, PT ;  /* 0x46a0000008087848 */ /* 0x000fe40003fe0100 */
[----:B------:R-:W-:-:S05]  /*2300*/  SEL R13, R13, 0x63400000, !P0 ;  /* 0x634000000d0d7807 */ /* 0x000fca0004000000 */
[----:B------:R-:W-:Y:S02]  /*2310*/  IMAD.IADD R16, R8, 0x1, -R13 ;  /* 0x0000000108107824 */ /* 0x000fe400078e0a0d */
[----:B------:R-:W-:Y:S02]  /*2320*/  IMAD.MOV.U32 R8, RZ, RZ, RZ ;  /* 0x000000ffff087224 */ /* 0x000fe400078e00ff */
[----:B------:R-:W-:-:S06]  /*2330*/  VIADD R9, R16, 0x7fe00000 ;  /* 0x7fe0000010097836 */ /* 0x000fcc0000000000 */
[----:B------:R-:W-:-:S10]  /*2340*/  DMUL R12, R14, R8 ;  /* 0x000000080e0c7228 */ /* 0x000fd40000000000 */
[----:B------:R-:W-:-:S13]  /*2350*/  FSETP.GTU.AND P0, PT, |R13|, 1.469367938527859385e-39, PT ;  /* 0x001000000d00780b */ /* 0x000fda0003f0c200 */
[----:B------:R-:W-:Y:S05]  /*2360*/  @P0 BRA `(.L_x_20) ;  /* 0x0000000000940947 */ /* 0x000fea0003800000 */
[----:B------:R-:W-:Y:S01]  /*2370*/  DFMA R2, R14, -R2, R10 ;  /* 0x800000020e02722b */ /* 0x000fe2000000000a */
[----:B------:R-:W-:-:S09]  /*2380*/  IMAD.MOV.U32 R8, RZ, RZ, RZ ;  /* 0x000000ffff087224 */ /* 0x000fd200078e00ff */
[C---:B------:R-:W-:Y:S02]  /*2390*/  FSETP.NEU.AND P0, PT, R3.reuse, RZ, PT ;  /* 0x000000ff0300720b */ /* 0x040fe40003f0d000 */
[----:B------:R-:W-:-:S04]  /*23a0*/  LOP3.LUT R7, R3, 0x80000000, R7, 0x48, !PT ;  /* 0x8000000003077812 */ /* 0x000fc800078e4807 */
[----:B------:R-:W-:-:S07]  /*23b0*/  LOP3.LUT R9, R7, R9, RZ, 0xfc, !PT ;  /* 0x0000000907097212 */ /* 0x000fce00078efcff */
[----:B------:R-:W-:Y:S05]  /*23c0*/  @!P0 BRA `(.L_x_20) ;  /* 0x00000000007c8947 */ /* 0x000fea0003800000 */
[----:B------:R-:W-:Y:S01]  /*23d0*/  IMAD.MOV R3, RZ, RZ, -R16 ;  /* 0x000000ffff037224 */ /* 0x000fe200078e0a10 */
[----:B------:R-:W-:Y:S01]  /*23e0*/  DMUL.RP R8, R14, R8 ;  /* 0x000000080e087228 */ /* 0x000fe20000008000 */
[----:B------:R-:W-:-:S06]  /*23f0*/  IMAD.MOV.U32 R2, RZ, RZ, RZ ;  /* 0x000000ffff027224 */ /* 0x000fcc00078e00ff */
[----:B------:R-:W-:-:S03]  /*2400*/  DFMA R2, R12, -R2, R14 ;  /* 0x800000020c02722b */ /* 0x000fc6000000000e */
[----:B------:R-:W-:-:S03]  /*2410*/  LOP3.LUT R7, R9, R7, RZ, 0x3c, !PT ;  /* 0x0000000709077212 */ /* 0x000fc600078e3cff */
[----:B------:R-:W-:-:S04]  /*2420*/  IADD3 R2, PT, PT, -R16, -0x43300000, RZ ;  /* 0xbcd0000010027810 */ /* 0x000fc80007ffe1ff */
[----:B------:R-:W-:-:S04]  /*2430*/  FSETP.NEU.AND P0, PT, |R3|, R2, PT ;  /* 0x000000020300720b */ /* 0x000fc80003f0d200 */
[----:B------:R-:W-:Y:S02]  /*2440*/  FSEL R12, R8, R12, !P0 ;  /* 0x0000000c080c7208 */ /* 0x000fe40004000000 */
[----:B------:R-:W-:Y:S01]  /*2450*/  FSEL R13, R7, R13, !P0 ;  /* 0x0000000d070d7208 */ /* 0x000fe20004000000 */
[----:B------:R-:W-:Y:S06]  /*2460*/  BRA `(.L_x_20) ;  /* 0x0000000000547947 */ /* 0x000fec0003800000 */
.L_x_19:
[----:B------:R-:W-:-:S14]  /*2470*/  DSETP.NAN.AND P0, PT, R8, R8, PT ;  /* 0x000000080800722a */ /* 0x000fdc0003f08000 */
[----:B------:R-:W-:Y:S05]  /*2480*/  @P0 BRA `(.L_x_21) ;  /* 0x0000000000440947 */ /* 0x000fea0003800000 */
[----:B------:R-:W-:-:S14]  /*2490*/  DSETP.NAN.AND P0, PT, R6, R6, PT ;  /* 0x000000060600722a */ /* 0x000fdc0003f08000 */
[----:B------:R-:W-:Y:S05]  /*24a0*/  @P0 BRA `(.L_x_22) ;  /* 0x0000000000300947 */ /* 0x000fea0003800000 */
[----:B------:R-:W-:Y:S01]  /*24b0*/  ISETP.NE.AND P0, PT, R21, R20, PT ;  /* 0x000000141500720c */ /* 0x000fe20003f05270 */
[----:B------:R-:W-:Y:S02]  /*24c0*/  IMAD.MOV.U32 R12, RZ, RZ, 0x0 ;  /* 0x00000000ff0c7424 */ /* 0x000fe400078e00ff */
[----:B------:R-:W-:-:S10]  /*24d0*/  IMAD.MOV.U32 R13, RZ, RZ, -0x80000 ;  /* 0xfff80000ff0d7424 */ /* 0x000fd400078e00ff */
[----:B------:R-:W-:Y:S05]  /*24e0*/  @!P0 BRA `(.L_x_20) ;  /* 0x0000000000348947 */ /* 0x000fea0003800000 */
[----:B------:R-:W-:Y:S02]  /*24f0*/  ISETP.NE.AND P0, PT, R21, 0x7ff00000, PT ;  /* 0x7ff000001500780c */ /* 0x000fe40003f05270 */
[----:B------:R-:W-:Y:S02]  /*2500*/  LOP3.LUT R13, R9, 0x80000000, R7, 0x48, !PT ;  /* 0x80000000090d7812 */ /* 0x000fe400078e4807 */
[----:B------:R-:W-:-:S13]  /*2510*/  ISETP.EQ.OR P0, PT, R20, RZ, !P0 ;  /* 0x000000ff1400720c */ /* 0x000fda0004702670 */
[----:B------:R-:W-:Y:S01]  /*2520*/  @P0 LOP3.LUT R2, R13, 0x7ff00000, RZ, 0xfc, !PT ;  /* 0x7ff000000d020812 */ /* 0x000fe200078efcff */
[----:B------:R-:W-:Y:S02]  /*2530*/  @!P0 IMAD.MOV.U32 R12, RZ, RZ, RZ ;  /* 0x000000ffff0c8224 */ /* 0x000fe400078e00ff */
[----:B------:R-:W-:Y:S02]  /*2540*/  @P0 IMAD.MOV.U32 R12, RZ, RZ, RZ ;  /* 0x000000ffff0c0224 */ /* 0x000fe400078e00ff */
[----:B------:R-:W-:Y:S01]  /*2550*/  @P0 IMAD.MOV.U32 R13, RZ, RZ, R2 ;  /* 0x000000ffff0d0224 */ /* 0x000fe200078e0002 */
[----:B------:R-:W-:Y:S06]  /*2560*/  BRA `(.L_x_20) ;  /* 0x0000000000147947 */ /* 0x000fec0003800000 */
.L_x_22:
[----:B------:R-:W-:Y:S01]  /*2570*/  LOP3.LUT R13, R7, 0x80000, RZ, 0xfc, !PT ;  /* 0x00080000070d7812 */ /* 0x000fe200078efcff */
[----:B------:R-:W-:Y:S01]  /*2580*/  IMAD.MOV.U32 R12, RZ, RZ, R6 ;  /* 0x000000ffff0c7224 */ /* 0x000fe200078e0006 */
[----:B------:R-:W-:Y:S06]  /*2590*/  BRA `(.L_x_20) ;  /* 0x0000000000087947 */ /* 0x000fec0003800000 */
.L_x_21:
[----:B------:R-:W-:Y:S01]  /*25a0*/  LOP3.LUT R13, R9, 0x80000, RZ, 0xfc, !PT ;  /* 0x00080000090d7812 */ /* 0x000fe200078efcff */
[----:B------:R-:W-:-:S07]  /*25b0*/  IMAD.MOV.U32 R12, RZ, RZ, R8 ;  /* 0x000000ffff0c7224 */ /* 0x000fce00078e0008 */
.L_x_20:
[----:B------:R-:W-:Y:S05]  /*25c0*/  BSYNC.RECONVERGENT B1 ;  /* 0x0000000000017941 */ /* 0x000fea0003800200 */
.L_x_18:
[----:B------:R-:W-:Y:S02]  /*25d0*/  IMAD.MOV.U32 R2, RZ, RZ, R0 ;  /* 0x000000ffff027224 */ /* 0x000fe400078e0000 */
[----:B------:R-:W-:-:S04]  /*25e0*/  IMAD.MOV.U32 R3, RZ, RZ, 0x0 ;  /* 0x00000000ff037424 */ /* 0x000fc800078e00ff */
[----:B------:R-:W-:Y:S05]  /*25f0*/  RET.REL.NODEC R2 `(_Z7forwardP13NeuralNetworkPdS1_S1_) ;  /* 0xffffffd802807950 */ /* 0x000fea0003c3ffff */
.L_x_23:
        /* <DEDUP_REMOVED lines=16> */
.L_x_37:


//--------------------- .text._Z17initializeNetworkP13NeuralNetworkPdS1_S1_S1_ --------------------------
	.section	.text._Z17initializeNetworkP13NeuralNetworkPdS1_S1_S1_,"ax",@progbits
	.align	128
        .global         _Z17initializeNetworkP13NeuralNetworkPdS1_S1_S1_
        .type           _Z17initializeNetworkP13NeuralNetworkPdS1_S1_S1_,@function
        .size           _Z17initializeNetworkP13NeuralNetworkPdS1_S1_S1_,(.L_x_41 - _Z17initializeNetworkP13NeuralNetworkPdS1_S1_S1_)
        .other          _Z17initializeNetworkP13NeuralNetworkPdS1_S1_S1_,@"STO_CUDA_ENTRY STV_DEFAULT"
_Z17initializeNetworkP13NeuralNetworkPdS1_S1_S1_:
.text._Z17initializeNetworkP13NeuralNetworkPdS1_S1_S1_:
[----:B------:R-:W0:Y:S01]  /*0000*/  LDC R1, c[0x0][0x37c] ;  /* 0x0000df00ff017b82 */ /* 0x000e220000000800 */
[----:B------:R-:W1:Y:S07]  /*0010*/  S2R R20, SR_TID.X ;  /* 0x0000000000147919 */ /* 0x000e6e0000002100 */
[----:B------:R-:W2:Y:S01]  /*0020*/  LDC.64 R14, c[0x0][0x390] ;  /* 0x0000e400ff0e7b82 */ /* 0x000ea20000000a00 */
[----:B------:R-:W2:Y:S01]  /*0030*/  LDCU.64 UR6, c[0x0][0x358] ;  /* 0x00006b00ff0677ac */ /* 0x000ea20008000a00 */
[----:B0-----:R-:W-:Y:S01]  /*0040*/  VIADD R1, R1, 0xffffffd0 ;  /* 0xffffffd001017836 */ /* 0x001fe20000000000 */
[----:B------:R-:W-:Y:S01]  /*0050*/  BSSY.RECONVERGENT B0, `(.L_x_24) ;  /* 0x0000270000007945 */ /* 0x000fe20003800200 */
[----:B------:R-:W-:-:S02]  /*0060*/  IMAD.MOV.U32 R6, RZ, RZ, 0x423bb012 ;  /* 0x423bb012ff067424 */ /* 0x000fc400078e00ff */
[----:B------:R-:W-:Y:S02]  /*0070*/  IMAD.MOV.U32 R7, RZ, RZ, -0x75bd8fc ;  /* 0xf8a42704ff077424 */ /* 0x000fe400078e00ff */
[----:B------:R-:W0:Y:S01]  /*0080*/  LDC.64 R16, c[0x0][0x398] ;  /* 0x0000e600ff107b82 */ /* 0x000e220000000a00 */
[----:B------:R-:W-:Y:S02]  /*0090*/  IMAD.MOV.U32 R8, RZ, RZ, -0x23270784 ;  /* 0xdcd8f87cff087424 */ /* 0x000fe400078e00ff */
[----:B------:R-:W-:Y:S01]  /*00a0*/  IMAD.MOV.U32 R9, RZ, RZ, 0x57fa2510 ;  /* 0x57fa2510ff097424 */ /* 0x000fe200078e00ff */
[----:B------:R-:W-:Y:S01]  /*00b0*/  STL.64 [R1+0x8], R6 ;  /* 0x0000080601007387 */ /* 0x000fe20000100a00 */
[----:B------:R-:W-:Y:S02]  /*00c0*/  IMAD.MOV.U32 R2, RZ, RZ, 0x3198c20f ;  /* 0x3198c20fff027424 */ /* 0x000fe400078e00ff */
[----:B------:R-:W-:Y:S01]  /*00d0*/  IMAD.MOV.U32 R3, RZ, RZ, 0x5efdb30c ;  /* 0x5efdb30cff037424 */ /* 0x000fe200078e00ff */
[----:B------:R-:W-:Y:S01]  /*00e0*/  STL.64 [R1+0x10], R8 ;  /* 0x0000100801007387 */ /* 0x000fe20000100a00 */
[----:B------:R-:W-:-:S02]  /*00f0*/  IMAD.MOV.U32 R0, RZ, RZ, 0x5efdb30c ;  /* 0x5efdb30cff007424 */ /* 0x000fc400078e00ff */
[----:B------:R-:W-:Y:S01]  /*0100*/  IMAD.MOV.U32 R5, RZ, RZ, -0x75bd8fc ;  /* 0xf8a42704ff057424 */ /* 0x000fe200078e00ff */
[----:B------:R3:W-:Y:S01]  /*0110*/  STL.64 [R1], R2 ;  /* 0x0000000201007387 */ /* 0x0007e20000100a00 */
[----:B------:R-:W-:Y:S01]  /*0120*/  IMAD.MOV.U32 R4, RZ, RZ, 0x423bb012 ;  /* 0x423bb012ff047424 */ /* 0x000fe200078e00ff */
[----:B-1----:R-:W-:Y:S01]  /*0130*/  ISETP.NE.AND P0, PT, R20, RZ, PT ;  /* 0x000000ff1400720c */ /* 0x002fe20003f05270 */
[----:B---3--:R-:W-:Y:S02]  /*0140*/  IMAD.MOV.U32 R3, RZ, RZ, 0x57fa2510 ;  /* 0x57fa2510ff037424 */ /* 0x008fe400078e00ff */
[----:B------:R-:W-:-:S10]  /*0150*/  IMAD.MOV.U32 R2, RZ, RZ, -0x23270784 ;  /* 0xdcd8f87cff027424 */ /* 0x000fd400078e00ff */
[----:B------:R-:W2:Y:S08]  /*0160*/  @!P0 LDC.64 R10, c[0x0][0x380] ;  /* 0x0000e000ff0a8b82 */ /* 0x000eb00000000a00 */
[----:B------:R-:W1:Y:S08]  /*0170*/  @!P0 LDC.64 R12, c[0x0][0x388] ;  /* 0x0000e200ff0c8b82 */ /* 0x000e700000000a00 */
[----:B------:R-:W3:Y:S01]  /*0180*/  @!P0 LDC.64 R18, c[0x0][0x3a0] ;  /* 0x0000e800ff128b82 */ /* 0x000ee20000000a00 */
[----:B--2---:R2:W-:Y:S04]  /*0190*/  @!P0 STG.E.64 desc[UR6][R10.64+0x8], R14 ;  /* 0x0000080e0a008986 */ /* 0x0045e8000c101b06 */
[----:B0-----:R2:W-:Y:S04]  /*01a0*/  @!P0 STG.E.64 desc[UR6][R10.64+0x10], R16 ;  /* 0x000010100a008986 */ /* 0x0015e8000c101b06 */
[----:B-1----:R2:W-:Y:S04]  /*01b0*/  @!P0 STG.E.64 desc[UR6][R10.64], R12 ;  /* 0x0000000c0a008986 */ /* 0x0025e8000c101b06 */
[----:B---3--:R2:W-:Y:S01]  /*01c0*/  @!P0 STG.E.64 desc[UR6][R10.64+0x18], R18 ;  /* 0x000018120a008986 */ /* 0x0085e2000c101b06 */
[----:B------:R-:W-:-:S13]  /*01d0*/  ISETP.NE.AND P0, PT, R20, RZ, PT ;  /* 0x000000ff1400720c */ /* 0x000fda0003f05270 */
[----:B--2---:R-:W-:Y:S05]  /*01e0*/  @!P0 BRA `(.L_x_25) ;  /* 0x0000002400588947 */ /* 0x004fea0003800000 */
[----:B------:R-:W-:Y:S01]  /*01f0*/  IMAD.MOV.U32 R12, RZ, RZ, R20 ;  /* 0x000000ffff0c7224 */ /* 0x000fe200078e0014 */
[----:B------:R-:W-:Y:S01]  /*0200*/  CS2R R10, SRZ ;  /* 0x00000000000a7805 */ /* 0x000fe2000001ff00 */
[----:B------:R-:W-:Y:S02]  /*0210*/  IMAD.MOV.U32 R0, RZ, RZ, 0x5efdb30c ;  /* 0x5efdb30cff007424 */ /* 0x000fe400078e00ff */
[----:B------:R-:W-:Y:S02]  /*0220*/  IMAD.MOV.U32 R4, RZ, RZ, 0x423bb012 ;  /* 0x423bb012ff047424 */ /* 0x000fe400078e00ff */
[----:B------:R-:W-:Y:S02]  /*0230*/  IMAD.MOV.U32 R5, RZ, RZ, -0x75bd8fc ;  /* 0xf8a42704ff057424 */ /* 0x000fe400078e00ff */
[----:B------:R-:W-:Y:S02]  /*0240*/  IMAD.MOV.U32 R2, RZ, RZ, -0x23270784 ;  /* 0xdcd8f87cff027424 */ /* 0x000fe400078e00ff */
[----:B------:R-:W-:-:S07]  /*0250*/  IMAD.MOV.U32 R3, RZ, RZ, 0x57fa2510 ;  /* 0x57fa2510ff037424 */ /* 0x000fce00078e00ff */
.L_x_34:
[----:B------:R-:W-:Y:S01]  /*0260*/  LOP3.LUT R6, R12, 0x3, RZ, 0xc0, !PT ;  /* 0x000000030c067812 */ /* 0x000fe200078ec0ff */
[----:B------:R-:W-:Y:S03]  /*0270*/  BSSY.RECONVERGENT B1, `(.L_x_26) ;  /* 0x0000247000017945 */ /* 0x000fe60003800200 */
[----:B------:R-:W-:-:S04]  /*0280*/  ISETP.NE.U32.AND P0, PT, R6, RZ, PT ;  /* 0x000000ff0600720c */ /* 0x000fc80003f05070 */
[----:B------:R-:W-:-:S13]  /*0290*/  ISETP.NE.AND.EX P0, PT, RZ, RZ, PT, P0 ;  /* 0x000000ffff00720c */ /* 0x000fda0003f05300 */
[----:B0-----:R-:W-:Y:S05]  /*02a0*/  @!P0 BRA `(.L_x_27) ;  /* 0x00000024000c8947 */ /* 0x001fea0003800000 */
[----:B------:R-:W0:Y:S01]  /*02b0*/  LDC.64 R8, c[0x4][RZ] ;  /* 0x01000000ff087b82 */ /* 0x000e220000000a00 */
[----:B------:R-:W-:Y:S01]  /*02c0*/  IMAD.MOV.U32 R0, RZ, RZ, RZ ;  /* 0x000000ffff007224 */ /* 0x000fe200078e00ff */
[----:B------:R-:W-:Y:S01]  /*02d0*/  CS2R R2, SRZ ;  /* 0x0000000000027805 */ /* 0x000fe2000001ff00 */
[----:B------:R-:W-:Y:S01]  /*02e0*/  IMAD.MOV.U32 R14, RZ, RZ, RZ ;  /* 0x000000ffff0e7224 */ /* 0x000fe200078e00ff */
[----:B------:R-:W-:Y:S01]  /*02f0*/  CS2R R4, SRZ ;  /* 0x0000000000047805 */ /* 0x000fe2000001ff00 */
[----:B0-----:R-:W-:-:S07]  /*0300*/  IMAD.WIDE.U32 R8, R10, 0xc80, R8 ;  /* 0x00000c800a087825 */ /* 0x001fce00078e0008 */
.L_x_29:
[----:B------:R-:W-:-:S06]  /*0310*/  IMAD R13, R14, 0x4, R1 ;  /* 0x000000040e0d7824 */ /* 0x000fcc00078e0201 */
[----:B------:R-:W5:Y:S01]  /*0320*/  LDL R13, [R13+0x4] ;  /* 0x000004000d0d7983 */ /* 0x000f620000100800 */
[----:B------:R-:W-:Y:S01]  /*0330*/  IMAD.SHL.U32 R15, R14, 0x20, RZ ;  /* 0x000000200e0f7824 */ /* 0x000fe200078e00ff */
[----:B------:R-:W-:-:S06]  /*0340*/  UMOV UR4, URZ ;  /* 0x000000ff00047c82 */ /* 0x000fcc0008000000 */
.L_x_28:
[----:B-----5:R-:W-:Y:S01]  /*0350*/  SHF.R.U32.HI R20, RZ, UR4, R13 ;  /* 0x00000004ff147c19 */ /* 0x020fe2000801160d */
[----:B------:R-:W-:-:S03]  /*0360*/  VIADD R6, R15, UR4 ;  /* 0x000000040f067c36 */ /* 0x000fc60008000000 */
[----:B------:R-:W-:-:S04]  /*0370*/  LOP3.LUT R7, R20, 0x1, RZ, 0xc0, !PT ;  /* 0x0000000114077812 */ /* 0x000fc800078ec0ff */
[----:B------:R-:W-:Y:S01]  /*0380*/  ISETP.NE.U32.AND P0, PT, R7, 0x1, PT ;  /* 0x000000010700780c */ /* 0x000fe20003f05070 */
[----:B------:R-:W-:-:S03]  /*0390*/  IMAD R7, R6, 0x5, RZ ;  /* 0x0000000506077824 */ /* 0x000fc600078e02ff */
[----:B------:R-:W-:Y:S01]  /*03a0*/  R2P PR, R20, 0x7e ;  /* 0x0000007e14007804 */ /* 0x000fe20000000000 */
[----:B------:R-:W-:-:S08]  /*03b0*/  IMAD.WIDE.U32 R6, R7, 0x4, R8 ;  /* 0x0000000407067825 */ /* 0x000fd000078e0008 */
[----:B------:R-:W2:Y:S04]  /*03c0*/  @!P0 LDG.E R17, desc[UR6][R6.64] ;  /* 0x0000000606118981 */ /* 0x000ea8000c1e1900 */
[----:B------:R-:W3:Y:S04]  /*03d0*/  @P1 LDG.E R19, desc[UR6][R6.64+0x14] ;  /* 0x0000140606131981 */ /* 0x000ee8000c1e1900 */
[----:B------:R-:W4:Y:S04]  /*03e0*/  @P2 LDG.E R21, desc[UR6][R6.64+0x28] ;  /* 0x0000280606152981 */ /* 0x000f28000c1e1900 */
[----:B------:R-:W4:Y:S04]  /*03f0*/  @P3 LDG.E R23, desc[UR6][R6.64+0x3c] ;  /* 0x00003c0606173981 */ /* 0x000f28000c1e1900 */
[----:B------:R-:W4:Y:S04]  /*0400*/  @!P0 LDG.E R16, desc[UR6][R6.64+0x8] ;  /* 0x0000080606108981 */ /* 0x000f28000c1e1900 */
[----:B------:R-:W4:Y:S04]  /*0410*/  @P4 LDG.E R25, desc[UR6][R6.64+0x50] ;  /* 0x0000500606194981 */ /* 0x000f28000c1e1900 */
[----:B------:R-:W4:Y:S04]  /*0420*/  @!P0 LDG.E R18, desc[UR6][R6.64+0x10] ;  /* 0x0000100606128981 */ /* 0x000f28000c1e1900 */
[----:B------:R-:W4:Y:S04]  /*0430*/  @P1 LDG.E R22, desc[UR6][R6.64+0x1c] ;  /* 0x00001c0606161981 */ /* 0x000f28000c1e1900 */
[----:B------:R-:W4:Y:S04]  /*0440*/  @P1 LDG.E R24, desc[UR6][R6.64+0x24] ;  /* 0x0000240606181981 */ /* 0x000f28000c1e1900 */
[----:B------:R-:W4:Y:S01]  /*0450*/  @P6 LDG.E R27, desc[UR6][R6.64+0x78] ;  /* 0x00007806061b6981 */ /* 0x000f22000c1e1900 */
[----:B--2---:R-:W-:-:S03]  /*0460*/  @!P0 LOP3.LUT R0, R0, R17, RZ, 0x3c, !PT ;  /* 0x0000001100008212 */ /* 0x004fc600078e3cff */
[----:B------:R-:W2:Y:S01]  /*0470*/  @!P0 LDG.E R17, desc[UR6][R6.64+0x4] ;  /* 0x0000040606118981 */ /* 0x000ea2000c1e1900 */
[----:B---3--:R-:W-:-:S03]  /*0480*/  @P1 LOP3.LUT R0, R0, R19, RZ, 0x3c, !PT ;  /* 0x0000001300001212 */ /* 0x008fc600078e3cff */
[----:B------:R-:W3:Y:S01]  /*0490*/  @!P0 LDG.E R19, desc[UR6][R6.64+0xc] ;  /* 0x00000c0606138981 */ /* 0x000ee2000c1e1900 */
[----:B----4-:R-:W-:-:S03]  /*04a0*/  @P2 LOP3.LUT R0, R0, R21, RZ, 0x3c, !PT ;  /* 0x0000001500002212 */ /* 0x010fc600078e3cff */
[----:B------:R-:W4:Y:S01]  /*04b0*/  @P1 LDG.E R21, desc[UR6][R6.64+0x18] ;  /* 0x0000180606151981 */ /* 0x000f22000c1e1900 */
[----:B------:R-:W-:-:S03]  /*04c0*/  @P3 LOP3.LUT R0, R0, R23, RZ, 0x3c, !PT ;  /* 0x0000001700003212 */ /* 0x000fc600078e3cff */
[----:B------:R-:W4:Y:S01]  /*04d0*/  @P5 LDG.E R23, desc[UR6][R6.64+0x64] ;  /* 0x0000640606175981 */ /* 0x000f22000c1e1900 */
[----:B------:R-:W-:-:S03]  /*04e0*/  @!P0 LOP3.LUT R5, R5, R16, RZ, 0x3c, !PT ;  /* 0x0000001005058212 */ /* 0x000fc600078e3cff */
[----:B------:R-:W4:Y:S01]  /*04f0*/  @P2 LDG.E R16, desc[UR6][R6.64+0x30] ;  /* 0x0000300606102981 */ /* 0x000f22000c1e1900 */
[----:B------:R-:W-:-:S03]  /*0500*/  @P4 LOP3.LUT R0, R0, R25, RZ, 0x3c, !PT ;  /* 0x0000001900004212 */ /* 0x000fc600078e3cff */
[----:B------:R-:W4:Y:S01]  /*0510*/  @P3 LDG.E R25, desc[UR6][R6.64+0x48] ;  /* 0x0000480606193981 */ /* 0x000f22000c1e1900 */
[----:B------:R-:W-:-:S03]  /*0520*/  @!P0 LOP3.LUT R3, R3, R18, RZ, 0x3c, !PT ;  /* 0x0000001203038212 */ /* 0x000fc600078e3cff */
[----:B------:R-:W4:Y:S01]  /*0530*/  @P2 LDG.E R18, desc[UR6][R6.64+0x38] ;  /* 0x0000380606122981 */ /* 0x000f22000c1e1900 */
[----:B------:R-:W-:-:S03]  /*0540*/  @P1 LOP3.LUT R5, R5, R22, RZ, 0x3c, !PT ;  /* 0x0000001605051212 */ /* 0x000fc600078e3cff */
[----:B------:R-:W4:Y:S01]  /*0550*/  @P3 LDG.E R22, desc[UR6][R6.64+0x44] ;  /* 0x0000440606163981 */ /* 0x000f22000c1e1900 */
[----:B--2---:R-:W-:-:S03]  /*0560*/  @!P0 LOP3.LUT R4, R4, R17, RZ, 0x3c, !PT ;  /* 0x0000001104048212 */ /* 0x004fc600078e3cff */
[----:B------:R-:W2:Y:S01]  /*0570*/  @P1 LDG.E R17, desc[UR6][R6.64+0x20] ;  /* 0x0000200606111981 */ /* 0x000ea2000c1e1900 */
[----:B---3--:R-:W-:-:S03]  /*0580*/  @!P0 LOP3.LUT R2, R2, R19, RZ, 0x3c, !PT ;  /* 0x0000001302028212 */ /* 0x008fc600078e3cff */
[----:B------:R-:W3:Y:S01]  /*0590*/  @P2 LDG.E R19, desc[UR6][R6.64+0x2c] ;  /* 0x00002c0606132981 */ /* 0x000ee2000c1e1900 */
[----:B----4-:R-:W-:-:S03]  /*05a0*/  @P1 LOP3.LUT R4, R4, R21, RZ, 0x3c, !PT ;  /* 0x0000001504041212 */ /* 0x010fc600078e3cff */
[----:B------:R-:W4:Y:S01]  /*05b0*/  @P2 LDG.E R21, desc[UR6][R6.64+0x34] ;  /* 0x0000340606152981 */ /* 0x000f22000c1e1900 */
[----:B------:R-:W-:-:S03]  /*05c0*/  @P5 LOP3.LUT R0, R0, R23, RZ, 0x3c, !PT ;  /* 0x0000001700005212 */ /* 0x000fc600078e3cff */
[----:B------:R-:W4:Y:S01]  /*05d0*/  @P3 LDG.E R23, desc[UR6][R6.64+0x40] ;  /* 0x0000400606173981 */ /* 0x000f22000c1e1900 */
[----:B------:R-:W-:Y:S02]  /*05e0*/  @P1 LOP3.LUT R3, R3, R24, RZ, 0x3c, !PT ;  /* 0x0000001803031212 */ /* 0x000fe400078e3cff */
[----:B------:R-:W-:Y:S01]  /*05f0*/  @P2 LOP3.LUT R5, R5, R16, RZ, 0x3c, !PT ;  /* 0x0000001005052212 */ /* 0x000fe200078e3cff */
[----:B------:R-:W4:Y:S04]  /*0600*/  @P5 LDG.E R24, desc[UR6][R6.64+0x6c] ;  /* 0x00006c0606185981 */ /* 0x000f28000c1e1900 */
[----:B------:R-:W4:Y:S01]  /*0610*/  @P3 LDG.E R16, desc[UR6][R6.64+0x4c] ;  /* 0x00004c0606103981 */ /* 0x000f22000c1e1900 */
[----:B------:R-:W-:-:S03]  /*0620*/  @P2 LOP3.LUT R3, R3, R18, RZ, 0x3c, !PT ;  /* 0x0000001203032212 */ /* 0x000fc600078e3cff */
[----:B------:R-:W4:Y:S01]  /*0630*/  @P4 LDG.E R18, desc[UR6][R6.64+0x58] ;  /* 0x0000580606124981 */ /* 0x000f22000c1e1900 */
[----:B------:R-:W-:-:S03]  /*0640*/  @P3 LOP3.LUT R5, R5, R22, RZ, 0x3c, !PT ;  /* 0x0000001605053212 */ /* 0x000fc600078e3cff */
[----:B------:R-:W4:Y:S01]  /*0650*/  @P4 LDG.E R22, desc[UR6][R6.64+0x60] ;  /* 0x0000600606164981 */ /* 0x000f22000c1e1900 */
[----:B--2---:R-:W-:-:S03]  /*0660*/  @P1 LOP3.LUT R2, R2, R17, RZ, 0x3c, !PT ;  /* 0x0000001102021212 */ /* 0x004fc600078e3cff */
[----:B------:R-:W2:Y:S01]  /*0670*/  @P4 LDG.E R17, desc[UR6][R6.64+0x54] ;  /* 0x0000540606114981 */ /* 0x000ea2000c1e1900 */
[----:B---3--:R-:W-:-:S03]  /*0680*/  @P2 LOP3.LUT R4, R4, R19, RZ, 0x3c, !PT ;  /* 0x0000001304042212 */ /* 0x008fc600078e3cff */
[----:B------:R-:W3:Y:S01]  /*0690*/  @P4 LDG.E R19, desc[UR6][R6.64+0x5c] ;  /* 0x00005c0606134981 */ /* 0x000ee2000c1e1900 */
[----:B----4-:R-:W-:-:S03]  /*06a0*/  @P2 LOP3.LUT R2, R2, R21, RZ, 0x3c, !PT ;  /* 0x0000001502022212 */ /* 0x010fc600078e3cff */
[----:B------:R-:W4:Y:S01]  /*06b0*/  @P5 LDG.E R21, desc[UR6][R6.64+0x68] ;  /* 0x0000680606155981 */ /* 0x000f22000c1e1900 */
[----:B------:R-:W-:-:S03]  /*06c0*/  @P3 LOP3.LUT R4, R4, R23, RZ, 0x3c, !PT ;  /* 0x0000001704043212 */ /* 0x000fc600078e3cff */
[----:B------:R-:W4:Y:S01]  /*06d0*/  @P5 LDG.E R23, desc[UR6][R6.64+0x70] ;  /* 0x0000700606175981 */ /* 0x000f22000c1e1900 */
[----:B------:R-:W-:Y:S02]  /*06e0*/  LOP3.LUT P0, RZ, R20, 0x80, RZ, 0xc0, !PT ;  /* 0x0000008014ff7812 */ /* 0x000fe4000780c0ff */
[----:B------:R-:W-:Y:S02]  /*06f0*/  @P3 LOP3.LUT R2, R2, R25, RZ, 0x3c, !PT ;  /* 0x0000001902023212 */ /* 0x000fe400078e3cff */
[----:B------:R-:W-:Y:S02]  /*0700*/  @P3 LOP3.LUT R3, R3, R16, RZ, 0x3c, !PT ;  /* 0x0000001003033212 */ /* 0x000fe400078e3cff */
[----:B------:R-:W4:Y:S01]  /*0710*/  @P5 LDG.E R16, desc[UR6][R6.64+0x74] ;  /* 0x0000740606105981 */ /* 0x000f22000c1e1900 */
[----:B------:R-:W-:-:S03]  /*0720*/  @P4 LOP3.LUT R5, R5, R18, RZ, 0x3c, !PT ;  /* 0x0000001205054212 */ /* 0x000fc600078e3cff */
[----:B------:R-:W4:Y:S01]  /*0730*/  @P6 LDG.E R18, desc[UR6][R6.64+0x80] ;  /* 0x0000800606126981 */ /* 0x000f22000c1e1900 */
[----:B------:R-:W-:-:S03]  /*0740*/  @P4 LOP3.LUT R3, R3, R22, RZ, 0x3c, !PT ;  /* 0x0000001603034212 */ /* 0x000fc600078e3cff */
[----:B------:R-:W4:Y:S01]  /*0750*/  @P6 LDG.E R22, desc[UR6][R6.64+0x88] ;  /* 0x0000880606166981 */ /* 0x000f22000c1e1900 */
[----:B------:R-:W-:-:S03]  /*0760*/  @P5 LOP3.LUT R5, R5, R24, RZ, 0x3c, !PT ;  /* 0x0000001805055212 */ /* 0x000fc600078e3cff */
[----:B------:R-:W4:Y:S04]  /*0770*/  @P0 LDG.E R25, desc[UR6][R6.64+0x8c] ;  /* 0x00008c0606190981 */ /* 0x000f28000c1e1900 */
[----:B------:R-:W4:Y:S04]  /*0780*/  @P0 LDG.E R24, desc[UR6][R6.64+0x94] ;  /* 0x0000940606180981 */ /* 0x000f28000c1e1900 */
        /* <DEDUP_REMOVED lines=9> */
[----:B------:R-:W-:Y:S02]  /*0820*/  @P6 LOP3.LUT R0, R0, R27, RZ, 0x3c, !PT ;  /* 0x0000001b00006212 */ /* 0x000fe400078e3cff */
[----:B------:R-:W-:Y:S02]  /*0830*/  @P5 LOP3.LUT R3, R3, R16, RZ, 0x3c, !PT ;  /* 0x0000001003035212 */ /* 0x000fe400078e3cff */
[----:B------:R-:W-:Y:S02]  /*0840*/  @P6 LOP3.LUT R5, R5, R18, RZ, 0x3c, !PT ;  /* 0x0000001205056212 */ /* 0x000fe400078e3cff */
[----:B------:R-:W-:Y:S02]  /*0850*/  @P6 LOP3.LUT R3, R3, R22, RZ, 0x3c, !PT ;  /* 0x0000001603036212 */ /* 0x000fe400078e3cff */
[----:B------:R-:W-:Y:S02]  /*0860*/  @P0 LOP3.LUT R0, R0, R25, RZ, 0x3c, !PT ;  /* 0x0000001900000212 */ /* 0x000fe400078e3cff */
[----:B------:R-:W-:-:S02]  /*0870*/  @P0 LOP3.LUT R5, R5, R24, RZ, 0x3c, !PT ;  /* 0x0000001805050212 */ /* 0x000fc400078e3cff */
[----:B------:R-:W-:Y:S02]  /*0880*/  @P0 LOP3.LUT R3, R3, R26, RZ, 0x3c, !PT ;  /* 0x0000001a03030212 */ /* 0x000fe400078e3cff */
[----:B--2---:R-:W-:Y:S02]  /*0890*/  @P6 LOP3.LUT R4, R4, R17, RZ, 0x3c, !PT ;  /* 0x0000001104046212 */ /* 0x004fe400078e3cff */
[----:B---3--:R-:W-:Y:S02]  /*08a0*/  @P6 LOP3.LUT R2, R2, R19, RZ, 0x3c, !PT ;  /* 0x0000001302026212 */ /* 0x008fe400078e3cff */
[----:B----4-:R-:W-:Y:S02]  /*08b0*/  @P0 LOP3.LUT R4, R4, R21, RZ, 0x3c, !PT ;  /* 0x0000001504040212 */ /* 0x010fe400078e3cff */
[----:B------:R-:W-:Y:S02]  /*08c0*/  @P0 LOP3.LUT R2, R2, R23, RZ, 0x3c, !PT ;  /* 0x0000001702020212 */ /* 0x000fe400078e3cff */
[----:B------:R-:W-:-:S13]  /*08d0*/  R2P PR, R20.B1, 0x7f ;  /* 0x0000007f14007804 */ /* 0x000fda0000001000 */
[----:B------:R-:W2:Y:S04]  /*08e0*/  @P0 LDG.E R18, desc[UR6][R6.64+0xb0] ;  /* 0x0000b00606120981 */ /* 0x000ea8000c1e1900 */
[----:B------:R-:W3:Y:S04]  /*08f0*/  @P0 LDG.E R21, desc[UR6][R6.64+0xa0] ;  /* 0x0000a00606150981 */ /* 0x000ee8000c1e1900 */
[----:B------:R-:W4:Y:S04]  /*0900*/  @P0 LDG.E R23, desc[UR6][R6.64+0xa4] ;  /* 0x0000a40606170981 */ /* 0x000f28000c1e1900 */
[----:B------:R-:W4:Y:S04]  /*0910*/  @P0 LDG.E R16, desc[UR6][R6.64+0xa8] ;  /* 0x0000a80606100981 */ /* 0x000f28000c1e1900 */
[----:B------:R-:W4:Y:S04]  /*0920*/  @P0 LDG.E R25, desc[UR6][R6.64+0xac] ;  /* 0x0000ac0606190981 */ /* 0x000f28000c1e1900 */
[----:B------:R-:W4:Y:S04]  /*0930*/  @P1 LDG.E R27, desc[UR6][R6.64+0xb4] ;  /* 0x0000b406061b1981 */ /* 0x000f28000c1e1900 */
[----:B------:R-:W4:Y:S04]  /*0940*/  @P2 LDG.E R29, desc[UR6][R6.64+0xc8] ;  /* 0x0000c806061d2981 */ /* 0x000f28000c1e1900 */
[----:B------:R-:W4:Y:S04]  /*0950*/  @P3 LDG.E R19, desc[UR6][R6.64+0xdc] ;  /* 0x0000dc0606133981 */ /* 0x000f28000c1e1900 */
        /* <DEDUP_REMOVED lines=12> */
[----:B------:R-:W-:Y:S01]  /*0a20*/  LOP3.LUT P0, RZ, R20, 0x8000, RZ, 0xc0, !PT ;  /* 0x0000800014ff7812 */ /* 0x000fe2000780c0ff */
[----:B------:R-:W4:Y:S04]  /*0a30*/  @P1 LDG.E R25, desc[UR6][R6.64+0xc0] ;  /* 0x0000c00606191981 */ /* 0x000f28000c1e1900 */
[----:B------:R-:W4:Y:S01]  /*0a40*/  @P1 LDG.E R20, desc[UR6][R6.64+0xc4] ;  /* 0x0000c40606141981 */ /* 0x000f22000c1e1900 */
[----:B------:R-:W-:-:S03]  /*0a50*/  @P1 LOP3.LUT R0, R0, R27, RZ, 0x3c, !PT ;  /* 0x0000001b00001212 */ /* 0x000fc600078e3cff */
[----:B------:R-:W4:Y:S01]  /*0a60*/  @P2 LDG.E R27, desc[UR6][R6.64+0xcc] ;  /* 0x0000cc06061b2981 */ /* 0x000f22000c1e1900 */
[----:B------:R-:W-:-:S03]  /*0a70*/  @P2 LOP3.LUT R0, R0, R29, RZ, 0x3c, !PT ;  /* 0x0000001d00002212 */ /* 0x000fc600078e3cff */
[----:B------:R-:W4:Y:S01]  /*0a80*/  @P6 LDG.E R29, desc[UR6][R6.64+0x118] ;  /* 0x00011806061d6981 */ /* 0x000f22000c1e1900 */
[----:B------:R-:W-:-:S03]  /*0a90*/  @P3 LOP3.LUT R0, R0, R19, RZ, 0x3c, !PT ;  /* 0x0000001300003212 */ /* 0x000fc600078e3cff */
[----:B------:R-:W4:Y:S01]  /*0aa0*/  @P2 LDG.E R19, desc[UR6][R6.64+0xd4] ;  /* 0x0000d40606132981 */ /* 0x000f22000c1e1900 */
[----:B------:R-:W-:-:S03]  /*0ab0*/  @P4 LOP3.LUT R0, R0, R17, RZ, 0x3c, !PT ;  /* 0x0000001100004212 */ /* 0x000fc600078e3cff */
[----:B------:R-:W4:Y:S04]  /*0ac0*/  @P5 LDG.E R17, desc[UR6][R6.64+0x108] ;  /* 0x0001080606115981 */ /* 0x000f28000c1e1900 */
[----:B------:R-:W4:Y:S01]  /*0ad0*/  @P0 LDG.E R26, desc[UR6][R6.64+0x13c] ;  /* 0x00013c06061a0981 */ /* 0x000f22000c1e1900 */
[----:B--2---:R-:W-:-:S03]  /*0ae0*/  @P1 LOP3.LUT R5, R5, R18, RZ, 0x3c, !PT ;  /* 0x0000001205051212 */ /* 0x004fc600078e3cff */
[----:B------:R-:W2:Y:S01]  /*0af0*/  @P4 LDG.E R18, desc[UR6][R6.64+0x100] ;  /* 0x0001000606124981 */ /* 0x000ea2000c1e1900 */
[----:B---3--:R-:W-:Y:S02]  /*0b00*/  @P5 LOP3.LUT R0, R0, R21, RZ, 0x3c, !PT ;  /* 0x0000001500005212 */ /* 0x008fe400078e3cff */
[----:B------:R-:W-:Y:S01]  /*0b10*/  @P2 LOP3.LUT R5, R5, R22, RZ, 0x3c, !PT ;  /* 0x0000001605052212 */ /* 0x000fe200078e3cff */
[----:B------:R-:W3:Y:S01]  /*0b20*/  @P3 LDG.E R21, desc[UR6][R6.64+0xe0] ;  /* 0x0000e00606153981 */ /* 0x000ee2000c1e1900 */
[----:B----4-:R-:W-:-:S03]  /*0b30*/  @P1 LOP3.LUT R4, R4, R23, RZ, 0x3c, !PT ;  /* 0x0000001704041212 */ /* 0x010fc600078e3cff */
[----:B------:R-:W4:Y:S04]  /*0b40*/  @P3 LDG.E R22, desc[UR6][R6.64+0xec] ;  /* 0x0000ec0606163981 */ /* 0x000f28000c1e1900 */
[----:B------:R-:W2:Y:S01]  /*0b50*/  @P3 LDG.E R23, desc[UR6][R6.64+0xe8] ;  /* 0x0000e80606173981 */ /* 0x000ea2000c1e1900 */
[----:B------:R-:W-:-:S03]  /*0b60*/  @P1 LOP3.LUT R2, R2, R25, RZ, 0x3c, !PT ;  /* 0x0000001902021212 */ /* 0x000fc600078e3cff */
[----:B------:R-:W2:Y:S01]  /*0b70*/  @P4 LDG.E R25, desc[UR6][R6.64+0xf4] ;  /* 0x0000f40606194981 */ /* 0x000ea2000c1e1900 */
[----:B------:R-:W-:-:S03]  /*0b80*/  @P1 LOP3.LUT R3, R3, R20, RZ, 0x3c, !PT ;  /* 0x0000001403031212 */ /* 0x000fc600078e3cff */
[----:B------:R-:W2:Y:S01]  /*0b90*/  @P3 LDG.E R20, desc[UR6][R6.64+0xe4] ;  /* 0x0000e40606143981 */ /* 0x000ea2000c1e1900 */
[----:B------:R-:W-:Y:S02]  /*0ba0*/  @P2 LOP3.LUT R4, R4, R27, RZ, 0x3c, !PT ;  /* 0x0000001b04042212 */ /* 0x000fe400078e3cff */
[----:B------:R-:W-:Y:S01]  /*0bb0*/  @P2 LOP3.LUT R3, R3, R16, RZ, 0x3c, !PT ;  /* 0x0000001003032212 */ /* 0x000fe200078e3cff */
[----:B------:R-:W2:Y:S04]  /*0bc0*/  @P4 LDG.E R27, desc[UR6][R6.64+0xfc] ;  /* 0x0000fc06061b4981 */ /* 0x000ea8000c1e1900 */
[----:B------:R-:W2:Y:S01]  /*0bd0*/  @P5 LDG.E R16, desc[UR6][R6.64+0x10c] ;  /* 0x00010c0606105981 */ /* 0x000ea2000c1e1900 */
[----:B------:R-:W-:-:S03]  /*0be0*/  @P2 LOP3.LUT R2, R2, R19, RZ, 0x3c, !PT ;  /* 0x0000001302022212 */ /* 0x000fc600078e3cff */
[----:B------:R-:W2:Y:S01]  /*0bf0*/  @P5 LDG.E R19, desc[UR6][R6.64+0x110] ;  /* 0x0001100606135981 */ /* 0x000ea2000c1e1900 */
[----:B------:R-:W-:-:S03]  /*0c00*/  @P6 LOP3.LUT R0, R0, R29, RZ, 0x3c, !PT ;  /* 0x0000001d00006212 */ /* 0x000fc600078e3cff */
[----:B------:R-:W2:Y:S01]  /*0c10*/  @P0 LDG.E R29, desc[UR6][R6.64+0x12c] ;  /* 0x00012c06061d0981 */ /* 0x000ea2000c1e1900 */
[----:B---3--:R-:W-:-:S03]  /*0c20*/  @P3 LOP3.LUT R4, R4, R21, RZ, 0x3c, !PT ;  /* 0x0000001504043212 */ /* 0x008fc600078e3cff */
[----:B------:R-:W3:Y:S01]  /*0c30*/  @P6 LDG.E R21, desc[UR6][R6.64+0x11c] ;  /* 0x00011c0606156981 */ /* 0x000ee2000c1e1900 */
[----:B----4-:R-:W-:-:S03]  /*0c40*/  @P3 LOP3.LUT R3, R3, R22, RZ, 0x3c, !PT ;  /* 0x0000001603033212 */ /* 0x010fc600078e3cff */
[----:B------:R-:W4:Y:S01]  /*0c50*/  @P6 LDG.E R22, desc[UR6][R6.64+0x128] ;  /* 0x0001280606166981 */ /* 0x000f22000c1e1900 */
[----:B--2---:R-:W-:Y:S02]  /*0c60*/  @P3 LOP3.LUT R2, R2, R23, RZ, 0x3c, !PT ;  /* 0x0000001702023212 */ /* 0x004fe400078e3cff */
[----:B------:R-:W-:Y:S01]  /*0c70*/  @P4 LOP3.LUT R3, R3, R18, RZ, 0x3c, !PT ;  /* 0x0000001203034212 */ /* 0x000fe200078e3cff */
[----:B------:R-:W2:Y:S01]  /*0c80*/  @P6 LDG.E R23, desc[UR6][R6.64+0x124] ;  /* 0x0001240606176981 */ /* 0x000ea2000c1e1900 */
[----:B------:R-:W-:-:S03]  /*0c90*/  @P4 LOP3.LUT R4, R4, R25, RZ, 0x3c, !PT ;  /* 0x0000001904044212 */ /* 0x000fc600078e3cff */
[----:B------:R-:W4:Y:S01]  /*0ca0*/  @P6 LDG.E R18, desc[UR6][R6.64+0x120] ;  /* 0x0001200606126981 */ /* 0x000f22000c1e1900 */
[----:B------:R-:W-:-:S03]  /*0cb0*/  @P3 LOP3.LUT R5, R5, R20, RZ, 0x3c, !PT ;  /* 0x0000001405053212 */ /* 0x000fc600078e3cff */
[----:B------:R-:W4:Y:S01]  /*0cc0*/  @P5 LDG.E R20, desc[UR6][R6.64+0x114] ;  /* 0x0001140606145981 */ /* 0x000f22000c1e1900 */
[----:B------:R-:W-:Y:S02]  /*0cd0*/  @P4 LOP3.LUT R5, R5, R24, RZ, 0x3c, !PT ;  /* 0x0000001805054212 */ /* 0x000fe400078e3cff */
[----:B------:R-:W-:Y:S01]  /*0ce0*/  @P5 LOP3.LUT R4, R4, R17, RZ, 0x3c, !PT ;  /* 0x0000001104045212 */ /* 0x000fe200078e3cff */
[----:B------:R-:W4:Y:S04]  /*0cf0*/  @P0 LDG.E R24, desc[UR6][R6.64+0x134] ;  /* 0x0001340606180981 */ /* 0x000f28000c1e1900 */
[----:B------:R-:W4:Y:S04]  /*0d00*/  @P0 LDG.E R17, desc[UR6][R6.64+0x130] ;  /* 0x0001300606110981 */ /* 0x000f28000c1e1900 */
[----:B------:R-:W4:Y:S01]  /*0d10*/  @P0 LDG.E R25, desc[UR6][R6.64+0x138] ;  /* 0x0001380606190981 */ /* 0x000f22000c1e1900 */
[----:B------:R-:W-:Y:S01]  /*0d20*/  UIADD3 UR4, UPT, UPT, UR4, 0x10, URZ ;  /* 0x0000001004047890 */ /* 0x000fe2000fffe0ff */
[----:B------:R-:W-:-:S03]  /*0d30*/  @P4 LOP3.LUT R2, R2, R27, RZ, 0x3c, !PT ;  /* 0x0000001b02024212 */ /* 0x000fc600078e3cff */
[----:B------:R-:W-:Y:S01]  /*0d40*/  UISETP.NE.AND UP0, UPT, UR4, 0x20, UPT ;  /* 0x000000200400788c */ /* 0x000fe2000bf05270 */
[----:B------:R-:W-:Y:S02]  /*0d50*/  @P5 LOP3.LUT R5, R5, R16, RZ, 0x3c, !PT ;  /* 0x0000001005055212 */ /* 0x000fe400078e3cff */
[----:B------:R-:W-:Y:S02]  /*0d60*/  @P5 LOP3.LUT R2, R2, R19, RZ, 0x3c, !PT ;  /* 0x0000001302025212 */ /* 0x000fe400078e3cff */
[----:B------:R-:W-:Y:S02]  /*0d70*/  @P0 LOP3.LUT R0, R0, R29, RZ, 0x3c, !PT ;  /* 0x0000001d00000212 */ /* 0x000fe400078e3cff */
[----:B---3--:R-:W-:Y:S02]  /*0d80*/  @P6 LOP3.LUT R4, R4, R21, RZ, 0x3c, !PT ;  /* 0x0000001504046212 */ /* 0x008fe400078e3cff */
[----:B--2---:R-:W-:Y:S02]  /*0d90*/  @P6 LOP3.LUT R2, R2, R23, RZ, 0x3c, !PT ;  /* 0x0000001702026212 */ /* 0x004fe400078e3cff */
[----:B----4-:R-:W-:-:S02]  /*0da0*/  @P6 LOP3.LUT R5, R5, R18, RZ, 0x3c, !PT ;  /* 0x0000001205056212 */ /* 0x010fc400078e3cff */
[----:B------:R-:W-:-:S04]  /*0db0*/  @P5 LOP3.LUT R3, R3, R20, RZ, 0x3c, !PT ;  /* 0x0000001403035212 */ /* 0x000fc800078e3cff */
[----:B------:R-:W-:Y:S02]  /*0dc0*/  @P6 LOP3.LUT R3, R3, R22, RZ, 0x3c, !PT ;  /* 0x0000001603036212 */ /* 0x000fe400078e3cff */
[----:B------:R-:W-:Y:S02]  /*0dd0*/  @P0 LOP3.LUT R5, R5, R24, RZ, 0x3c, !PT ;  /* 0x0000001805050212 */ /* 0x000fe400078e3cff */
[----:B------:R-:W-:Y:S02]  /*0de0*/  @P0 LOP3.LUT R4, R4, R17, RZ, 0x3c, !PT ;  /* 0x0000001104040212 */ /* 0x000fe400078e3cff */
[----:B------:R-:W-:Y:S02]  /*0df0*/  @P0 LOP3.LUT R3, R3, R26, RZ, 0x3c, !PT ;  /* 0x0000001a03030212 */ /* 0x000fe400078e3cff */
[----:B------:R-:W-:Y:S01]  /*0e00*/  @P0 LOP3.LUT R2, R2, R25, RZ, 0x3c, !PT ;  /* 0x0000001902020212 */ /* 0x000fe200078e3cff */
[----:B------:R-:W-:Y:S06]  /*0e10*/  BRA.U UP0, `(.L_x_28) ;  /* 0xfffffff5004c7547 */ /* 0x000fec000b83ffff */
[----:B------:R-:W-:-:S05]  /*0e20*/  VIADD R14, R14, 0x1 ;  /* 0x000000010e0e7836 */ /* 0x000fca0000000000 */
[----:B------:R-:W-:-:S13]  /*0e30*/  ISETP.NE.AND P0, PT, R14, 0x5, PT ;  /* 0x000000050e00780c */ /* 0x000fda0003f05270 */
[----:B------:R-:W-:Y:S05]  /*0e40*/  @P0 BRA `(.L_x_29) ;  /* 0xfffffff400300947 */ /* 0x000fea000383ffff */
[----:B------:R-:W-:Y:S01]  /*0e50*/  LOP3.LUT R6, R12, 0x3, RZ, 0xc0, !PT ;  /* 0x000000030c067812 */ /* 0x000fe200078ec0ff */
[----:B------:R0:W-:Y:S03]  /*0e60*/  STL [R1+0x4], R0 ;  /* 0x0000040001007387 */ /* 0x0001e60000100800 */
[----:B------:R-:W-:Y:S01]  /*0e70*/  ISETP.NE.U32.AND P0, PT, R6, 0x1, PT ;  /* 0x000000010600780c */ /* 0x000fe20003f05070 */
[----:B------:R0:W-:Y:S03]  /*0e80*/  STL.64 [R1+0x8], R4 ;  /* 0x0000080401007387 */ /* 0x0001e60000100a00 */
[----:B------:R-:W-:Y:S01]  /*0e90*/  ISETP.NE.AND.EX P0, PT, RZ, RZ, PT, P0 ;  /* 0x000000ffff00720c */ /* 0x000fe20003f05300 */
[----:B------:R0:W-:-:S12]  /*0ea0*/  STL.64 [R1+0x10], R2 ;  /* 0x0000100201007387 */ /* 0x0001d80000100a00 */
[----:B0-----:R-:W-:Y:S05]  /*0eb0*/  @!P0 BRA `(.L_x_27) ;  /* 0x0000001800088947 */ /* 0x001fea0003800000 */
[----:B------:R-:W-:Y:S01]  /*0ec0*/  UMOV UR4, URZ ;  /* 0x000000ff00047c82 */ /* 0x000fe20008000000 */
[----:B------:R-:W-:Y:S01]  /*0ed0*/  UMOV UR5, URZ ;  /* 0x000000ff00057c82 */ /* 0x000fe20008000000 */
[----:B------:R-:W-:Y:S02]  /*0ee0*/  IMAD.MOV.U32 R0, RZ, RZ, RZ ;  /* 0x000000ffff007224 */ /* 0x000fe400078e00ff */
[----:B------:R-:W-:Y:S02]  /*0ef0*/  IMAD.MOV.U32 R14, RZ, RZ, RZ ;  /* 0x000000ffff0e7224 */ /* 0x000fe400078e00ff */
[----:B------:R-:W-:Y:S02]  /*0f00*/  IMAD.U32 R3, RZ, RZ, UR4 ;  /* 0x00000004ff037e24 */ /* 0x000fe4000f8e00ff */
[----:B------:R-:W-:Y:S02]  /*0f10*/  IMAD.U32 R2, RZ, RZ, UR5 ;  /* 0x00000005ff027e24 */ /* 0x000fe4000f8e00ff */
[----:B------:R-:W-:-:S02]  /*0f20*/  IMAD.U32 R5, RZ, RZ, UR4 ;  /* 0x00000004ff057e24 */ /* 0x000fc4000f8e00ff */
[----:B------:R-:W-:-:S07]  /*0f30*/  IMAD.U32 R4, RZ, RZ, UR5 ;  /* 0x00000005ff047e24 */ /* 0x000fce000f8e00ff */
.L_x_31:
[----:B------:R-:W-:-:S06]  /*0f40*/  IMAD R13, R14, 0x4, R1 ;  /* 0x000000040e0d7824 */ /* 0x000fcc00078e0201 */
[----:B------:R-:W5:Y:S01]  /*0f50*/  LDL R13, [R13+0x4] ;  /* 0x000004000d0d7983 */ /* 0x000f620000100800 */
[----:B------:R-:W-:Y:S01]  /*0f60*/  IMAD.SHL.U32 R15, R14, 0x20, RZ ;  /* 0x000000200e0f7824 */ /* 0x000fe200078e00ff */
[----:B------:R-:W-:-:S06]  /*0f70*/  UMOV UR4, URZ ;  /* 0x000000ff00047c82 */ /* 0x000fcc0008000000 */
.L_x_30:
        /* <DEDUP_REMOVED lines=182> */
[----:B0-----:R-:W-:Y:S05]  /*1ae0*/  @P0 BRA `(.L_x_27) ;  /* 0x0000000800fc0947 */ /* 0x001fea0003800000 */
        /* <DEDUP_REMOVED lines=8> */
.L_x_33:
[----:B------:R-:W-:-:S06]  /*1b70*/  IMAD R13, R14, 0x4, R1 ;  /* 0x000000040e0d7824 */ /* 0x000fcc00078e0201 */
[----:B------:R-:W5:Y:S01]  /*1b80*/  LDL R13, [R13+0x4] ;  /* 0x000004000d0d7983 */ /* 0x000f620000100800 */
[----:B------:R-:W-:Y:S01]  /*1b90*/  IMAD.SHL.U32 R15, R14, 0x20, RZ ;  /* 0x000000200e0f7824 */ /* 0x000fe200078e00ff */
[----:B------:R-:W-:-:S06]  /*1ba0*/  UMOV UR4, URZ ;  /* 0x000000ff00047c82 */ /* 0x000fcc0008000000 */
.L_x_32:
        /* <DEDUP_REMOVED lines=176> */
[----:B------:R0:W-:Y:S04]  /*26b0*/  STL [R1+0x4], R0 ;  /* 0x0000040001007387 */ /* 0x0001e80000100800 */
[----:B------:R0:W-:Y:S04]  /*26c0*/  STL.64 [R1+0x8], R4 ;  /* 0x0000080401007387 */ /* 0x0001e80000100a00 */
[----:B------:R0:W-:Y:S02]  /*26d0*/  STL.64 [R1+0x10], R2 ;  /* 0x0000100201007387 */ /* 0x0001e40000100a00 */
.L_x_27:
[----:B------:R-:W-:Y:S05]  /*26e0*/  BSYNC.RECONVERGENT B1 ;  /* 0x0000000000017941 */ /* 0x000fea0003800200 */
.L_x_26:
[----:B------:R-:W-:Y:S01]  /*26f0*/  ISETP.GT.U32.AND P0, PT, R12, 0x3, PT ;  /* 0x000000030c00780c */ /* 0x000fe20003f04070 */
[----:B------:R-:W-:Y:S01]  /*2700*/  VIADD R10, R10, 0x1 ;  /* 0x000000010a0a7836 */ /* 0x000fe20000000000 */
[--C-:B------:R-:W-:Y:S02]  /*2710*/  SHF.R.U64 R12, R12, 0x2, R11.reuse ;  /* 0x000000020c0c7819 */ /* 0x100fe4000000120b */
[----:B------:R-:W-:Y:S02]  /*2720*/  ISETP.GT.U32.AND.EX P0, PT, R11, RZ, PT, P0 ;  /* 0x000000ff0b00720c */ /* 0x000fe40003f04100 */
[----:B------:R-:W-:-:S11]  /*2730*/  SHF.R.U32.HI R11, RZ, 0x2, R11 ;  /* 0x00000002ff0b7819 */ /* 0x000fd6000001160b */
[----:B------:R-:W-:Y:S05]  /*2740*/  @P0 BRA `(.L_x_34) ;  /* 0xffffffd800c40947 */ /* 0x000fea000383ffff */
.L_x_25:
[----:B------:R-:W-:Y:S05]  /*2750*/  BSYNC.RECONVERGENT B0 ;  /* 0x0000000000007941 */ /* 0x000fea0003800200 */
.L_x_24:
[----:B------:R-:W-:Y:S01]  /*2760*/  BAR.SYNC.DEFER_BLOCKING 0x0 ;  /* 0x0000000000007b1d */ /* 0x000fe20000010000 */
[----:B------:R-:W-:Y:S02]  /*2770*/  IMAD.MOV.U32 R13, RZ, RZ, RZ ;  /* 0x000000ffff0d7224 */ /* 0x000fe400078e00ff */
[----:B------:R-:W-:-:S07]  /*2780*/  IMAD.MOV.U32 R11, RZ, RZ, 0x3198c20f ;  /* 0x3198c20fff0b7424 */ /* 0x000fce00078e00ff */
.L_x_35:
[----:B-1----:R-:W1:Y:S02]  /*2790*/  LDC.64 R6, c[0x0][0x380] ;  /* 0x0000e000ff067b82 */ /* 0x002e640000000a00 */
[----:B-1----:R-:W2:Y:S01]  /*27a0*/  LDG.E.64 R14, desc[UR6][R6.64] ;  /* 0x00000006060e7981 */ /* 0x002ea2000c1e1b00 */
[----:B------:R-:W-:Y:S01]  /*27b0*/  SHF.R.U32.HI R9, RZ, 0x2, R0 ;  /* 0x00000002ff097819 */ /* 0x000fe20000011600 */
[----:B------:R-:W-:Y:S01]  /*27c0*/  UMOV UR4, 0x47ae147b ;  /* 0x47ae147b00047882 */ /* 0x000fe20000000000 */
[----:B------:R-:W-:Y:S02]  /*27d0*/  UMOV UR5, 0x3f847ae1 ;  /* 0x3f847ae100057882 */ /* 0x000fe40000000000 */
[----:B------:R-:W-:Y:S01]  /*27e0*/  LOP3.LUT R9, R9, R0, RZ, 0x3c, !PT ;  /* 0x0000000009097212 */ /* 0x000fe200078e3cff */
[----:B0-----:R-:W-:-:S04]  /*27f0*/  IMAD.SHL.U32 R0, R3, 0x10, RZ ;  /* 0x0000001003007824 */ /* 0x001fc800078e00ff */
[----:B------:R-:W-:-:S05]  /*2800*/  IMAD.SHL.U32 R8, R9, 0x2, RZ ;  /* 0x0000000209087824 */ /* 0x000fca00078e00ff */
[----:B------:R-:W-:Y:S01]  /*2810*/  LOP3.LUT R0, R9, R8, R0, 0x96, !PT ;  /* 0x0000000809007212 */ /* 0x000fe200078e9600 */
[----:B------:R-:W-:Y:S01]  /*2820*/  IMAD.MOV.U32 R9, RZ, RZ, 0x2f800000 ;  /* 0x2f800000ff097424 */ /* 0x000fe200078e00ff */
[----:B------:R-:W0:Y:S02]  /*2830*/  S2R R8, SR_TID.X ;  /* 0x0000000000087919 */ /* 0x000e240000002100 */
[----:B------:R-:W-:-:S04]  /*2840*/  LOP3.LUT R12, R0, R3, RZ, 0x3c, !PT ;  /* 0x00000003000c7212 */ /* 0x000fc800078e3cff */
[----:B------:R-:W-:-:S04]  /*2850*/  IADD3 R0, PT, PT, R11, 0x587c5, R12 ;  /* 0x000587c50b007810 */ /* 0x000fc80007ffe00c */
[----:B------:R-:W-:-:S05]  /*2860*/  I2FP.F32.U32 R0, R0 ;  /* 0x0000000000007245 */ /* 0x000fca0000201000 */
[----:B------:R-:W-:-:S04]  /*2870*/  FFMA R0, R0, R9, 1.1641532182693481445e-10 ;  /* 0x2f00000000007423 */ /* 0x000fc80000000009 */
[----:B------:R-:W1:Y:S01]  /*2880*/  F2F.F64.F32 R16, R0 ;  /* 0x0000000000107310 */ /* 0x000e620000201800 */
[----:B0-----:R-:W-:Y:S01]  /*2890*/  IMAD R10, R8, 0x310, R13 ;  /* 0x00000310080a7824 */ /* 0x001fe200078e020d */
[----:B-1----:R-:W-:-:S03]  /*28a0*/  DMUL R18, R16, UR4 ;  /* 0x0000000410127c28 */ /* 0x002fc60008000000 */
[----:B--2---:R-:W-:-:S05]  /*28b0*/  IMAD.WIDE.U32 R20, R10, 0x8, R14 ;  /* 0x000000080a147825 */ /* 0x004fca00078e000e */
[----:B------:R0:W-:Y:S04]  /*28c0*/  ST.E.64 desc[UR6][R20.64], R18 ;  /* 0x0000001214007985 */ /* 0x0001e8000c101b06 */
[----:B------:R-:W2:Y:S01]  /*28d0*/  LDG.E.64 R16, desc[UR6][R6.64] ;  /* 0x0000000606107981 */ /* 0x000ea2000c1e1b00 */
[----:B------:R-:W-:-:S04]  /*28e0*/  SHF.R.U32.HI R15, RZ, 0x2, R4 ;  /* 0x00000002ff0f7819 */ /* 0x000fc80000011604 */
[----:B------:R-:W-:Y:S01]  /*28f0*/  LOP3.LUT R15, R15, R4, RZ, 0x3c, !PT ;  /* 0x000000040f0f7212 */ /* 0x000fe200078e3cff */
[----:B------:R-:W-:-:S04]  /*2900*/  IMAD.SHL.U32 R4, R12, 0x10, RZ ;  /* 0x000000100c047824 */ /* 0x000fc800078e00ff */
[----:B------:R-:W-:-:S05]  /*2910*/  IMAD.SHL.U32 R14, R15, 0x2, RZ ;  /* 0x000000020f0e7824 */ /* 0x000fca00078e00ff */
[----:B------:R-:W-:-:S04]  /*2920*/  LOP3.LUT R15, R15, R14, R4, 0x96, !PT ;  /* 0x0000000e0f0f7212 */ /* 0x000fc800078e9604 */
[----:B------:R-:W-:-:S04]  /*2930*/  LOP3.LUT R14, R15, R12, RZ, 0x3c, !PT ;  /* 0x0000000c0f0e7212 */ /* 0x000fc800078e3cff */
[----:B------:R-:W-:-:S04]  /*2940*/  IADD3 R0, PT, PT, R11, 0xb0f8a, R14 ;  /* 0x000b0f8a0b007810 */ /* 0x000fc80007ffe00e */
[----:B------:R-:W-:-:S05]  /*2950*/  I2FP.F32.U32 R0, R0 ;  /* 0x0000000000007245 */ /* 0x000fca0000201000 */
[----:B------:R-:W-:-:S04]  /*2960*/  FFMA R0, R0, R9, 1.1641532182693481445e-10 ;  /* 0x2f00000000007423 */ /* 0x000fc80000000009 */
[----:B0-----:R-:W0:Y:S02]  /*2970*/  F2F.F64.F32 R18, R0 ;  /* 0x0000000000127310 */ /* 0x001e240000201800 */
[----:B0-----:R-:W-:Y:S01]  /*2980*/  DMUL R20, R18, UR4 ;  /* 0x0000000412147c28 */ /* 0x001fe20008000000 */
[----:B--2---:R-:W-:-:S06]  /*2990*/  IMAD.WIDE.U32 R22, R10, 0x8, R16 ;  /* 0x000000080a167825 */ /* 0x004fcc00078e0010 */
        /* <DEDUP_REMOVED lines=11> */
[----:B------:R-:W0:Y:S02]  /*2a50*/  F2F.F64.F32 R4, R15 ;  /* 0x0000000f00047310 */ /* 0x000e240000201800 */
[----:B0-----:R-:W-:Y:S01]  /*2a60*/  DMUL R20, R4, UR4 ;  /* 0x0000000404147c28 */ /* 0x001fe20008000000 */
[----:B--2---:R-:W-:-:S06]  /*2a70*/  IMAD.WIDE.U32 R18, R10, 0x8, R18 ;  /* 0x000000080a127825 */ /* 0x004fcc00078e0012 */
[----:B------:R0:W-:Y:S04]  /*2a80*/  ST.E.64 desc[UR6][R18.64+0x10], R20 ;  /* 0x0000101412007985 */ /* 0x0001e8000c101b06 */
[----:B------:R-:W2:Y:S01]  /*2a90*/  LDG.E.64 R4, desc[UR6][R6.64] ;  /* 0x0000000606047981 */ /* 0x000ea2000c1e1b00 */
[----:B------:R-:W-:Y:S01]  /*2aa0*/  SHF.R.U32.HI R17, RZ, 0x2, R2 ;  /* 0x00000002ff117819 */ /* 0x000fe20000011602 */
[----:B------:R-:W-:-:S03]  /*2ab0*/  IMAD.SHL.U32 R0, R16, 0x10, RZ ;  /* 0x0000001010007824 */ /* 0x000fc600078e00ff */
[----:B------:R-:W-:-:S05]  /*2ac0*/  LOP3.LUT R17, R17, R2, RZ, 0x3c, !PT ;  /* 0x0000000211117212 */ /* 0x000fca00078e3cff */
        /* <DEDUP_REMOVED lines=54> */
[----:B------:R-:W-:Y:S02]  /*2e30*/  IMAD.SHL.U32 R12, R2, 0x10, RZ ;  /* 0x00000010020c7824 */ /* 0x000fe400078e00ff */
[----:B------:R-:W-:Y:S01]  /*2e40*/  VIADD R13, R13, 0x8 ;  /* 0x000000080d0d7836 */ /* 0x000fe20000000000 */
[----:B------:R-:W-:-:S04]  /*2e50*/  LOP3.LUT R17, R17, R16, RZ, 0x3c, !PT ;  /* 0x0000001011117212 */ /* 0x000fc800078e3cff */
[----:B------:R-:W-:Y:S01]  /*2e60*/  ISETP.NE.AND P0, PT, R13, 0x310, PT ;  /* 0x000003100d00780c */ /* 0x000fe20003f05270 */
[----:B------:R-:W-:-:S05]  /*2e70*/  IMAD.SHL.U32 R16, R17, 0x2, RZ ;  /* 0x0000000211107824 */ /* 0x000fca00078e00ff */
[----:B------:R-:W-:Y:S01]  /*2e80*/  LOP3.LUT R17, R17, R16, R12, 0x96, !PT ;  /* 0x0000001011117212 */ /* 0x000fe200078e960c */
[----:B------:R-:W-:Y:S02]  /*2e90*/  IMAD.MOV.U32 R12, RZ, RZ, R11 ;  /* 0x000000ffff0c7224 */ /* 0x000fe400078e000b */
[----:B------:R-:W-:Y:S01]  /*2ea0*/  VIADD R11, R11, 0x2c3e28 ;  /* 0x002c3e280b0b7836 */ /* 0x000fe20000000000 */
[----:B------:R-:W-:-:S05]  /*2eb0*/  LOP3.LUT R3, R17, R2, RZ, 0x3c, !PT ;  /* 0x0000000211037212 */ /* 0x000fca00078e3cff */
[----:B------:R-:W-:-:S05]  /*2ec0*/  IMAD.IADD R16, R3, 0x1, R11 ;  /* 0x0000000103107824 */ /* 0x000fca00078e020b */
[----:B------:R-:W-:-:S05]  /*2ed0*/  I2FP.F32.U32 R16, R16 ;  /* 0x0000001000107245 */ /* 0x000fca0000201000 */
[----:B0-----:R-:W-:-:S04]  /*2ee0*/  FFMA R18, R16, R9, 1.1641532182693481445e-10 ;  /* 0x2f00000010127423 */ /* 0x001fc80000000009 */
[----:B------:R-:W0:Y:S02]  /*2ef0*/  F2F.F64.F32 R16, R18 ;  /* 0x0000001200107310 */ /* 0x000e240000201800 */
[----:B0-----:R-:W-:Y:S01]  /*2f00*/  DMUL R16, R16, UR4 ;  /* 0x0000000410107c28 */ /* 0x001fe20008000000 */
[----:B--2---:R-:W-:-:S06]  /*2f10*/  IMAD.WIDE.U32 R14, R10, 0x8, R14 ;  /* 0x000000080a0e7825 */ /* 0x004fcc00078e000e */
[----:B------:R1:W-:Y:S01]  /*2f20*/  ST.E.64 desc[UR6][R14.64+0x38], R16 ;  /* 0x000038100e007985 */ /* 0x0003e2000c101b06 */
[----:B------:R-:W-:Y:S05]  /*2f30*/  @P0 BRA `(.L_x_35) ;  /* 0xfffffff800140947 */ /* 0x000fea000383ffff */
[----:B-1----:R-:W2:Y:S01]  /*2f40*/  LDG.E.64 R14, desc[UR6][R6.64+0x8] ;  /* 0x00000806060e7981 */ /* 0x002ea2000c1e1b00 */
        /* <DEDUP_REMOVED lines=124> */
[----:B------:R-:W-:Y:S04]  /*3710*/  ST.E.64 desc[UR6][R4.64+0x2000], R10 ;  /* 0x0020000a04007985 */ /* 0x000fe8000c101b06 */
        /* <DEDUP_REMOVED lines=13> */
[----:B------:R-:W-:Y:S01]  /*37f0*/  ST.E.64 desc[UR6][R6.64+0x2400], R2 ;  /* 0x0024000206007985 */ /* 0x000fe2000c101b06 */
[----:B------:R-:W-:Y:S05]  /*3800*/  EXIT ;  /* 0x000000000000794d */ /* 0x000fea0003800000 */
.L_x_36:
        /* <DEDUP_REMOVED lines=15> */
.L_x_41:


//--------------------- .nv.global.init           --------------------------
	.section	.nv.global.init,"aw",@progbits
	.align	4
.nv.global.init:
	.type		mrg32k3aM1SubSeq,@object
	.size		mrg32k3aM1SubSeq,(mrg32k3aM2SubSeq - mrg32k3aM1SubSeq)
mrg32k3aM1SubSeq:
        /*0000*/ 	.byte	0x0b, 0xcc, 0xee, 0x04, 0x73, 0x29, 0x8b, 0x6f, 0xf6, 0x53, 0x03, 0xf6, 0x23, 0xf6, 0xea, 0xda
        /* <DEDUP_REMOVED lines=125> */
	.type		mrg32k3aM2SubSeq,@object
	.size		mrg32k3aM2SubSeq,(mrg32k3aM1 - mrg32k3aM2SubSeq)
mrg32k3aM2SubSeq:
        /* <DEDUP_REMOVED lines=126> */
	.type		mrg32k3aM1,@object
	.size		mrg32k3aM1,(mrg32k3aM1Seq - mrg32k3aM1)
mrg32k3aM1:
        /* <DEDUP_REMOVED lines=144> */
	.type		mrg32k3aM1Seq,@object
	.size		mrg32k3aM1Seq,(mrg32k3aM2 - mrg32k3aM1Seq)
mrg32k3aM1Seq:
        /* <DEDUP_REMOVED lines=144> */
	.type		mrg32k3aM2,@object
	.size		mrg32k3aM2,(mrg32k3aM2Seq - mrg32k3aM2)
mrg32k3aM2:
        /* <DEDUP_REMOVED lines=144> */
	.type		mrg32k3aM2Seq,@object
	.size		mrg32k3aM2Seq,(precalc_xorwow_matrix - mrg32k3aM2Seq)
mrg32k3aM2Seq:
        /* <DEDUP_REMOVED lines=144> */
	.type		precalc_xorwow_matrix,@object
	.size		precalc_xorwow_matrix,(precalc_xorwow_offset_matrix - precalc_xorwow_matrix)
precalc_xorwow_matrix:
        /* <DEDUP_REMOVED lines=6400> */
	.type		precalc_xorwow_offset_matrix,@object
	.size		precalc_xorwow_offset_matrix,(.L_1 - precalc_xorwow_offset_matrix)
precalc_xorwow_offset_matrix:
        /* <DEDUP_REMOVED lines=6400> */
.L_1:


//--------------------- .nv.shared.reserved.0     --------------------------
	.section	.nv.shared.reserved.0,"aw",@nobits
	.weak		__nv_reservedSMEM_offset_0_alias
	.size		__nv_reservedSMEM_offset_0_alias, 0, 64
	.other		__nv_reservedSMEM_offset_0_alias,@"STO_CUDA_RESERVED_SHARED STV_DEFAULT"
__nv_reservedSMEM_offset_0_alias:
	.zero		0
	.zero		64


//--------------------- .nv.shared._Z8backwardP13NeuralNetworkPdS1_S1_S1_ --------------------------
	.section	.nv.shared._Z8backwardP13NeuralNetworkPdS1_S1_S1_,"aw",@nobits
	.sectionflags	@""
	.align	8
.nv.shared._Z8backwardP13NeuralNetworkPdS1_S1_S1_:
	.zero		2128


//--------------------- .nv.shared._Z7forwardP13NeuralNetworkPdS1_S1_ --------------------------
	.section	.nv.shared._Z7forwardP13NeuralNetworkPdS1_S1_,"aw",@nobits
	.sectionflags	@""
	.align	8
.nv.shared._Z7forwardP13NeuralNetworkPdS1_S1_:
	.zero		1032


//--------------------- .nv.constant0._Z9remainingPdPiS_S_i --------------------------
	.section	.nv.constant0._Z9remainingPdPiS_S_i,"a",@progbits
	.sectionflags	@""
	.align	4
.nv.constant0._Z9remainingPdPiS_S_i:
	.zero		932


//--------------------- .nv.constant0._Z8backwardP13NeuralNetworkPdS1_S1_S1_ --------------------------
	.section	.nv.constant0._Z8backwardP13NeuralNetworkPdS1_S1_S1_,"a",@progbits
	.sectionflags	@""
	.align	4
.nv.constant0._Z8backwardP13NeuralNetworkPdS1_S1_S1_:
	.zero		936


//--------------------- .nv.constant0._Z7forwardP13NeuralNetworkPdS1_S1_ --------------------------
	.section	.nv.constant0._Z7forwardP13NeuralNetworkPdS1_S1_,"a",@progbits
	.sectionflags	@""
	.align	4
.nv.constant0._Z7forwardP13NeuralNetworkPdS1_S1_:
	.zero		928


//--------------------- .nv.constant0._Z17initializeNetworkP13NeuralNetworkPdS1_S1_S1_ --------------------------
	.section	.nv.constant0._Z17initializeNetworkP13NeuralNetworkPdS1_S1_S1_,"a",@progbits
	.sectionflags	@""
	.align	4
.nv.constant0._Z17initializeNetworkP13NeuralNetworkPdS1_S1_S1_:
	.zero		936


//--------------------- SYMBOLS --------------------------

	.type		.nv.reservedSmem.offset0,@object
	.size		.nv.reservedSmem.offset0,0x4
	.type		.nv.reservedSmem.cap,@object
	.size		.nv.reservedSmem.cap,0x4
